//
// Generated by NVIDIA NVVM Compiler
//
// Compiler Build ID: CL-36424714
// Cuda compilation tools, release 13.0, V13.0.88
// Based on NVVM 20.0.0
//

.version 9.0
.target sm_100
.address_size 64

	// .globl	_Z9integrateiddPdddS_S_
.func  (.param .b64 func_retval0) __internal_accurate_pow
(
	.param .b64 __internal_accurate_pow_param_0
)
;
// _ZZ17sumCommMultiBlockPdiS_E5shArr has been demoted

.visible .entry _Z9integrateiddPdddS_S_(
	.param .u32 _Z9integrateiddPdddS_S__param_0,
	.param .f64 _Z9integrateiddPdddS_S__param_1,
	.param .f64 _Z9integrateiddPdddS_S__param_2,
	.param .u64 .ptr .align 1 _Z9integrateiddPdddS_S__param_3,
	.param .f64 _Z9integrateiddPdddS_S__param_4,
	.param .f64 _Z9integrateiddPdddS_S__param_5,
	.param .u64 .ptr .align 1 _Z9integrateiddPdddS_S__param_6,
	.param .u64 .ptr .align 1 _Z9integrateiddPdddS_S__param_7
)
{
	.reg .pred 	%p<31>;
	.reg .b32 	%r<84>;
	.reg .b32 	%f<6>;
	.reg .b64 	%rd<14>;
	.reg .b64 	%fd<182>;

	ld.param.f64 	%fd39, [_Z9integrateiddPdddS_S__param_1];
	ld.param.f64 	%fd40, [_Z9integrateiddPdddS_S__param_2];
	ld.param.u64 	%rd2, [_Z9integrateiddPdddS_S__param_3];
	ld.param.f64 	%fd41, [_Z9integrateiddPdddS_S__param_4];
	ld.param.f64 	%fd42, [_Z9integrateiddPdddS_S__param_5];
	ld.param.u64 	%rd3, [_Z9integrateiddPdddS_S__param_6];
	cvta.to.global.u64 	%rd4, %rd3;
	cvta.to.global.u64 	%rd5, %rd2;
	sub.f64 	%fd43, %fd42, %fd41;
	mov.u32 	%r23, %nctaid.x;
	cvt.rn.f64.u32 	%fd44, %r23;
	div.rn.f64 	%fd45, %fd43, %fd44;
	mul.f64 	%fd1, %fd45, 0d4059000000000000;
	sub.f64 	%fd46, %fd40, %fd39;
	mov.u32 	%r1, %ntid.x;
	cvt.rn.f64.u32 	%fd47, %r1;
	div.rn.f64 	%fd2, %fd46, %fd47;
	mov.u32 	%r2, %ctaid.x;
	cvt.rn.f64.u32 	%fd48, %r2;
	fma.rn.f64 	%fd49, %fd2, %fd48, %fd39;
	mul.wide.u32 	%rd6, %r2, 8;
	add.s64 	%rd7, %rd5, %rd6;
	st.global.f64 	[%rd7], %fd49;
	mov.u32 	%r3, %tid.x;
	cvt.rn.f64.u32 	%fd50, %r3;
	fma.rn.f64 	%fd3, %fd1, %fd50, %fd41;
	mul.wide.u32 	%rd8, %r3, 8;
	add.s64 	%rd9, %rd4, %rd8;
	st.global.f64 	[%rd9], %fd3;
	ld.global.f64 	%fd4, [%rd7];
	mov.f64 	%fd51, 0dBFF0000000000000;
	mov.f64 	%fd52, 0d405AA50CA7205EE2;
	add.rn.f64 	%fd53, %fd52, %fd51;
	{
	.reg .b32 %temp; 
	mov.b64 	{%temp, %r4}, %fd53;
	}
	setp.gt.u32 	%p3, %r4, 1127219199;
	mov.f64 	%fd54, 0d40C62F07DA1518C3;
	rsqrt.approx.ftz.f64 	%fd55, %fd54;
	{
	.reg .b32 %temp; 
	mov.b64 	{%r24, %temp}, %fd55;
	}
	{
	.reg .b32 %temp; 
	mov.b64 	{%temp, %r25}, %fd55;
	}
	add.s32 	%r26, %r25, -1048576;
	mov.b64 	%fd56, {%r24, %r26};
	mul.f64 	%fd57, %fd55, 0d40C62F07DA1518C3;
	neg.f64 	%fd58, %fd57;
	fma.rn.f64 	%fd59, %fd57, %fd58, 0d40C62F07DA1518C3;
	fma.rn.f64 	%fd60, %fd59, %fd56, %fd57;
	neg.f64 	%fd61, %fd60;
	fma.rn.f64 	%fd62, %fd55, %fd61, 0d3FF0000000000000;
	fma.rn.f64 	%fd63, %fd62, %fd56, %fd56;
	fma.rn.f64 	%fd64, %fd60, %fd61, 0d40C62F07DA1518C3;
	fma.rn.f64 	%fd65, %fd64, %fd63, %fd60;
	setp.eq.s32 	%p4, %r4, 0;
	selp.f64 	%fd66, 0d0000000000000000, %fd65, %p4;
	selp.f64 	%fd67, 0dBFF0000000000001, %fd66, %p3;
	add.f64 	%fd5, %fd53, %fd67;
	{
	.reg .b32 %temp; 
	mov.b64 	{%temp, %r27}, %fd5;
	}
	mov.b32 	%f3, %r27;
	setp.geu.f32 	%p5, %f3, 0f3FE55555;
	setp.leu.f32 	%p6, %f3, 0fBFD99999;
	or.pred  	%p7, %p5, %p6;
	@%p7 bra 	$L__BB0_2;
	add.f64 	%fd101, %fd5, 0d4000000000000000;
	div.rn.f64 	%fd102, %fd5, %fd101;
	neg.f64 	%fd103, %fd5;
	mul.f64 	%fd104, %fd102, %fd103;
	add.f64 	%fd105, %fd5, %fd104;
	mul.f64 	%fd106, %fd105, %fd105;
	fma.rn.f64 	%fd107, %fd106, 0d3EB372FB2FBE14B5, 0d3ED087FFCEB2DC44;
	fma.rn.f64 	%fd108, %fd107, %fd106, 0d3EF3B9FF890F468C;
	fma.rn.f64 	%fd109, %fd108, %fd106, 0d3F17457EFD51BAF8;
	fma.rn.f64 	%fd110, %fd109, %fd106, 0d3F3C71C8DE3CE825;
	fma.rn.f64 	%fd111, %fd110, %fd106, 0d3F6249248FA4661F;
	fma.rn.f64 	%fd112, %fd111, %fd106, 0d3F899999999D70C4;
	fma.rn.f64 	%fd113, %fd112, %fd106, 0d3FB5555555555462;
	mul.f64 	%fd114, %fd106, %fd113;
	fma.rn.f64 	%fd115, %fd114, %fd105, %fd104;
	add.f64 	%fd176, %fd5, %fd115;
	bra.uni 	$L__BB0_9;
$L__BB0_2:
	add.f64 	%fd174, %fd5, 0d3FF0000000000000;
	{
	.reg .b32 %temp; 
	mov.b64 	{%temp, %r80}, %fd174;
	}
	{
	.reg .b32 %temp; 
	mov.b64 	{%r81, %temp}, %fd174;
	}
	setp.gt.s32 	%p8, %r80, 1048575;
	mov.b32 	%r82, -1023;
	@%p8 bra 	$L__BB0_4;
	mul.f64 	%fd174, %fd174, 0d4350000000000000;
	{
	.reg .b32 %temp; 
	mov.b64 	{%temp, %r80}, %fd174;
	}
	{
	.reg .b32 %temp; 
	mov.b64 	{%r81, %temp}, %fd174;
	}
	mov.b32 	%r82, -1077;
$L__BB0_4:
	add.s32 	%r30, %r80, -1;
	setp.gt.u32 	%p9, %r30, 2146435070;
	@%p9 bra 	$L__BB0_8;
	shr.u32 	%r33, %r80, 20;
	add.s32 	%r83, %r82, %r33;
	and.b32  	%r34, %r80, 1048575;
	or.b32  	%r35, %r34, 1072693248;
	mov.b64 	%fd175, {%r81, %r35};
	setp.lt.u32 	%p11, %r35, 1073127583;
	@%p11 bra 	$L__BB0_7;
	{
	.reg .b32 %temp; 
	mov.b64 	{%r36, %temp}, %fd175;
	}
	{
	.reg .b32 %temp; 
	mov.b64 	{%temp, %r37}, %fd175;
	}
	add.s32 	%r38, %r37, -1048576;
	mov.b64 	%fd175, {%r36, %r38};
	add.s32 	%r83, %r83, 1;
$L__BB0_7:
	add.f64 	%fd69, %fd175, 0dBFF0000000000000;
	add.f64 	%fd70, %fd175, 0d3FF0000000000000;
	rcp.approx.ftz.f64 	%fd71, %fd70;
	neg.f64 	%fd72, %fd70;
	fma.rn.f64 	%fd73, %fd72, %fd71, 0d3FF0000000000000;
	fma.rn.f64 	%fd74, %fd73, %fd73, %fd73;
	fma.rn.f64 	%fd75, %fd74, %fd71, %fd71;
	mul.f64 	%fd76, %fd69, %fd75;
	fma.rn.f64 	%fd77, %fd69, %fd75, %fd76;
	mul.f64 	%fd78, %fd77, %fd77;
	fma.rn.f64 	%fd79, %fd78, 0d3EB1380B3AE80F1E, 0d3ED0EE258B7A8B04;
	fma.rn.f64 	%fd80, %fd79, %fd78, 0d3EF3B2669F02676F;
	fma.rn.f64 	%fd81, %fd80, %fd78, 0d3F1745CBA9AB0956;
	fma.rn.f64 	%fd82, %fd81, %fd78, 0d3F3C71C72D1B5154;
	fma.rn.f64 	%fd83, %fd82, %fd78, 0d3F624924923BE72D;
	fma.rn.f64 	%fd84, %fd83, %fd78, 0d3F8999999999A3C4;
	fma.rn.f64 	%fd85, %fd84, %fd78, 0d3FB5555555555554;
	sub.f64 	%fd86, %fd69, %fd77;
	add.f64 	%fd87, %fd86, %fd86;
	neg.f64 	%fd88, %fd77;
	fma.rn.f64 	%fd89, %fd88, %fd69, %fd87;
	mul.f64 	%fd90, %fd75, %fd89;
	mul.f64 	%fd91, %fd78, %fd85;
	fma.rn.f64 	%fd92, %fd91, %fd77, %fd90;
	xor.b32  	%r39, %r83, -2147483648;
	mov.b32 	%r40, 1127219200;
	mov.b64 	%fd93, {%r39, %r40};
	mov.b32 	%r41, -2147483648;
	mov.b64 	%fd94, {%r41, %r40};
	sub.f64 	%fd95, %fd93, %fd94;
	fma.rn.f64 	%fd96, %fd95, 0d3FE62E42FEFA39EF, %fd77;
	fma.rn.f64 	%fd97, %fd95, 0dBFE62E42FEFA39EF, %fd96;
	sub.f64 	%fd98, %fd97, %fd77;
	sub.f64 	%fd99, %fd92, %fd98;
	fma.rn.f64 	%fd100, %fd95, 0d3C7ABC9E3B39803F, %fd99;
	add.f64 	%fd176, %fd96, %fd100;
	bra.uni 	$L__BB0_9;
$L__BB0_8:
	fma.rn.f64 	%fd68, %fd174, 0d7FF0000000000000, 0d7FF0000000000000;
	{
	.reg .b32 %temp; 
	mov.b64 	{%temp, %r31}, %fd174;
	}
	and.b32  	%r32, %r31, 2147483647;
	setp.eq.s32 	%p10, %r32, 0;
	selp.f64 	%fd176, 0dFFF0000000000000, %fd68, %p10;
$L__BB0_9:
	setp.gt.u32 	%p12, %r4, 1127219199;
	add.f64 	%fd116, %fd176, 0d3FE62E42FEFA39EF;
	selp.f64 	%fd117, %fd116, %fd176, %p12;
	mul.f64 	%fd16, %fd4, %fd4;
	add.f64 	%fd118, %fd16, 0d3F93F2859B855ED4;
	sqrt.rn.f64 	%fd17, %fd118;
	abs.f64 	%fd119, %fd3;
	sub.f64 	%fd18, %fd119, %fd117;
	fma.rn.f64 	%fd120, %fd18, 0d3FF71547652B82FE, 0d4338000000000000;
	{
	.reg .b32 %temp; 
	mov.b64 	{%r15, %temp}, %fd120;
	}
	mov.f64 	%fd121, 0dC338000000000000;
	add.rn.f64 	%fd122, %fd120, %fd121;
	fma.rn.f64 	%fd123, %fd122, 0dBFE62E42FEFA39EF, %fd18;
	fma.rn.f64 	%fd124, %fd122, 0dBC7ABC9E3B39803F, %fd123;
	fma.rn.f64 	%fd125, %fd124, 0d3E5ADE1569CE2BDF, 0d3E928AF3FCA213EA;
	fma.rn.f64 	%fd126, %fd125, %fd124, 0d3EC71DEE62401315;
	fma.rn.f64 	%fd127, %fd126, %fd124, 0d3EFA01997C89EB71;
	fma.rn.f64 	%fd128, %fd127, %fd124, 0d3F2A01A014761F65;
	fma.rn.f64 	%fd129, %fd128, %fd124, 0d3F56C16C1852B7AF;
	fma.rn.f64 	%fd130, %fd129, %fd124, 0d3F81111111122322;
	fma.rn.f64 	%fd131, %fd130, %fd124, 0d3FA55555555502A1;
	fma.rn.f64 	%fd132, %fd131, %fd124, 0d3FC5555555555511;
	fma.rn.f64 	%fd133, %fd132, %fd124, 0d3FE000000000000B;
	fma.rn.f64 	%fd134, %fd133, %fd124, 0d3FF0000000000000;
	fma.rn.f64 	%fd135, %fd134, %fd124, 0d3FF0000000000000;
	{
	.reg .b32 %temp; 
	mov.b64 	{%r16, %temp}, %fd135;
	}
	{
	.reg .b32 %temp; 
	mov.b64 	{%temp, %r17}, %fd135;
	}
	shl.b32 	%r42, %r15, 20;
	add.s32 	%r43, %r42, %r17;
	mov.b64 	%fd177, {%r16, %r43};
	{
	.reg .b32 %temp; 
	mov.b64 	{%temp, %r44}, %fd18;
	}
	mov.b32 	%f4, %r44;
	abs.f32 	%f1, %f4;
	setp.lt.f32 	%p13, %f1, 0f4086232B;
	@%p13 bra 	$L__BB0_12;
	setp.lt.f64 	%p14, %fd18, 0d0000000000000000;
	add.f64 	%fd136, %fd18, 0d7FF0000000000000;
	selp.f64 	%fd177, 0d0000000000000000, %fd136, %p14;
	setp.geu.f32 	%p15, %f1, 0f40874800;
	@%p15 bra 	$L__BB0_12;
	shr.u32 	%r45, %r15, 31;
	add.s32 	%r46, %r15, %r45;
	shr.s32 	%r47, %r46, 1;
	shl.b32 	%r48, %r47, 20;
	add.s32 	%r49, %r17, %r48;
	mov.b64 	%fd137, {%r16, %r49};
	sub.s32 	%r50, %r15, %r47;
	shl.b32 	%r51, %r50, 20;
	add.s32 	%r52, %r51, 1072693248;
	mov.b32 	%r53, 0;
	mov.b64 	%fd138, {%r53, %r52};
	mul.f64 	%fd177, %fd138, %fd137;
$L__BB0_12:
	div.rn.f64 	%fd140, %fd17, 0d3FC1DD6F874C6508;
	mul.f64 	%fd23, %fd140, %fd177;
	setp.ge.f64 	%p16, %fd23, 0d3FF0000000000000;
	mov.f64 	%fd181, 0d0000000000000000;
	@%p16 bra 	$L__BB0_25;
	mov.f64 	%fd141, 0d3FF0000000000000;
	sub.f64 	%fd24, %fd141, %fd23;
	{
	.reg .b32 %temp; 
	mov.b64 	{%temp, %r18}, %fd24;
	}
	mov.f64 	%fd142, 0d3FE0000000000000;
	{
	.reg .b32 %temp; 
	mov.b64 	{%temp, %r19}, %fd142;
	}
	setp.neu.f64 	%p17, %fd24, 0d0000000000000000;
	@%p17 bra 	$L__BB0_15;
	shr.s32 	%r55, %r19, 31;
	and.b32  	%r56, %r55, 2146435072;
	mov.b32 	%r57, 0;
	mov.b64 	%fd179, {%r57, %r56};
	mov.pred 	%p30, 0;
	bra.uni 	$L__BB0_16;
$L__BB0_15:
	abs.f64 	%fd143, %fd24;
	{ // callseq 0, 0
	.param .b64 param0;
	st.param.f64 	[param0], %fd143;
	.param .b64 retval0;
	call.uni (retval0), 
	__internal_accurate_pow, 
	(
	param0
	);
	ld.param.f64 	%fd144, [retval0];
	} // callseq 0
	and.b32  	%r54, %r19, 2146435072;
	setp.eq.s32 	%p30, %r54, 1071644672;
	setp.lt.s32 	%p18, %r18, 0;
	selp.f64 	%fd179, 0dFFF8000000000000, %fd144, %p18;
$L__BB0_16:
	add.f64 	%fd146, %fd24, 0d3FE0000000000000;
	{
	.reg .b32 %temp; 
	mov.b64 	{%temp, %r58}, %fd146;
	}
	and.b32  	%r59, %r58, 2146435072;
	setp.ne.s32 	%p20, %r59, 2146435072;
	@%p20 bra 	$L__BB0_21;
	setp.num.f64 	%p21, %fd24, %fd24;
	@%p21 bra 	$L__BB0_19;
	mov.f64 	%fd148, 0d3FE0000000000000;
	add.rn.f64 	%fd179, %fd24, %fd148;
	bra.uni 	$L__BB0_21;
$L__BB0_19:
	abs.f64 	%fd147, %fd24;
	setp.neu.f64 	%p22, %fd147, 0d7FF0000000000000;
	@%p22 bra 	$L__BB0_21;
	setp.lt.s32 	%p23, %r19, 0;
	selp.b32 	%r60, 0, 2146435072, %p23;
	setp.lt.s32 	%p24, %r18, 0;
	and.b32  	%r61, %r19, 2147483647;
	setp.ne.s32 	%p25, %r61, 1071644672;
	or.b32  	%r62, %r60, -2147483648;
	selp.b32 	%r63, %r62, %r60, %p25;
	selp.b32 	%r64, %r63, %r60, %p30;
	selp.b32 	%r65, %r64, %r60, %p24;
	mov.b32 	%r66, 0;
	mov.b64 	%fd179, {%r66, %r65};
$L__BB0_21:
	setp.eq.f64 	%p26, %fd24, 0d3FF0000000000000;
	selp.f64 	%fd149, 0d3FF0000000000000, %fd179, %p26;
	mul.f64 	%fd31, %fd4, %fd149;
	mul.f64 	%fd32, %fd17, 0dC000000000000000;
	fma.rn.f64 	%fd150, %fd32, 0d3FF71547652B82FE, 0d4338000000000000;
	{
	.reg .b32 %temp; 
	mov.b64 	{%r20, %temp}, %fd150;
	}
	mov.f64 	%fd151, 0dC338000000000000;
	add.rn.f64 	%fd152, %fd150, %fd151;
	fma.rn.f64 	%fd153, %fd152, 0dBFE62E42FEFA39EF, %fd32;
	fma.rn.f64 	%fd154, %fd152, 0dBC7ABC9E3B39803F, %fd153;
	fma.rn.f64 	%fd155, %fd154, 0d3E5ADE1569CE2BDF, 0d3E928AF3FCA213EA;
	fma.rn.f64 	%fd156, %fd155, %fd154, 0d3EC71DEE62401315;
	fma.rn.f64 	%fd157, %fd156, %fd154, 0d3EFA01997C89EB71;
	fma.rn.f64 	%fd158, %fd157, %fd154, 0d3F2A01A014761F65;
	fma.rn.f64 	%fd159, %fd158, %fd154, 0d3F56C16C1852B7AF;
	fma.rn.f64 	%fd160, %fd159, %fd154, 0d3F81111111122322;
	fma.rn.f64 	%fd161, %fd160, %fd154, 0d3FA55555555502A1;
	fma.rn.f64 	%fd162, %fd161, %fd154, 0d3FC5555555555511;
	fma.rn.f64 	%fd163, %fd162, %fd154, 0d3FE000000000000B;
	fma.rn.f64 	%fd164, %fd163, %fd154, 0d3FF0000000000000;
	fma.rn.f64 	%fd165, %fd164, %fd154, 0d3FF0000000000000;
	{
	.reg .b32 %temp; 
	mov.b64 	{%r21, %temp}, %fd165;
	}
	{
	.reg .b32 %temp; 
	mov.b64 	{%temp, %r22}, %fd165;
	}
	shl.b32 	%r67, %r20, 20;
	add.s32 	%r68, %r67, %r22;
	mov.b64 	%fd180, {%r21, %r68};
	{
	.reg .b32 %temp; 
	mov.b64 	{%temp, %r69}, %fd32;
	}
	mov.b32 	%f5, %r69;
	abs.f32 	%f2, %f5;
	setp.lt.f32 	%p27, %f2, 0f4086232B;
	@%p27 bra 	$L__BB0_24;
	setp.lt.f64 	%p28, %fd32, 0d0000000000000000;
	add.f64 	%fd166, %fd32, 0d7FF0000000000000;
	selp.f64 	%fd180, 0d0000000000000000, %fd166, %p28;
	setp.geu.f32 	%p29, %f2, 0f40874800;
	@%p29 bra 	$L__BB0_24;
	shr.u32 	%r70, %r20, 31;
	add.s32 	%r71, %r20, %r70;
	shr.s32 	%r72, %r71, 1;
	shl.b32 	%r73, %r72, 20;
	add.s32 	%r74, %r22, %r73;
	mov.b64 	%fd167, {%r21, %r74};
	sub.s32 	%r75, %r20, %r72;
	shl.b32 	%r76, %r75, 20;
	add.s32 	%r77, %r76, 1072693248;
	mov.b32 	%r78, 0;
	mov.b64 	%fd168, {%r78, %r77};
	mul.f64 	%fd180, %fd168, %fd167;
$L__BB0_24:
	mul.f64 	%fd169, %fd31, %fd180;
	add.f64 	%fd170, %fd16, 0d3FF0000000000000;
	sqrt.rn.f64 	%fd171, %fd170;
	div.rn.f64 	%fd181, %fd169, %fd171;
$L__BB0_25:
	ld.param.u64 	%rd13, [_Z9integrateiddPdddS_S__param_7];
	cvta.to.global.u64 	%rd10, %rd13;
	mul.f64 	%fd172, %fd1, %fd181;
	mul.f64 	%fd173, %fd2, %fd172;
	mad.lo.s32 	%r79, %r2, %r1, %r3;
	mul.wide.u32 	%rd11, %r79, 8;
	add.s64 	%rd12, %rd10, %rd11;
	st.global.f64 	[%rd12], %fd173;
	ret;

}
	// .globl	_Z17sumCommMultiBlockPdiS_
.visible .entry _Z17sumCommMultiBlockPdiS_(
	.param .u64 .ptr .align 1 _Z17sumCommMultiBlockPdiS__param_0,
	.param .u32 _Z17sumCommMultiBlockPdiS__param_1,
	.param .u64 .ptr .align 1 _Z17sumCommMultiBlockPdiS__param_2
)
{
	.reg .pred 	%p<11>;
	.reg .b32 	%r<39>;
	.reg .b64 	%rd<15>;
	.reg .b64 	%fd<29>;
	// demoted variable
	.shared .align 8 .b8 _ZZ17sumCommMultiBlockPdiS_E5shArr[8192];
	ld.param.u64 	%rd3, [_Z17sumCommMultiBlockPdiS__param_0];
	ld.param.u32 	%r18, [_Z17sumCommMultiBlockPdiS__param_1];
	ld.param.u64 	%rd2, [_Z17sumCommMultiBlockPdiS__param_2];
	cvta.to.global.u64 	%rd1, %rd3;
	mov.u32 	%r1, %tid.x;
	mov.u32 	%r2, %ctaid.x;
	mov.u32 	%r38, %ntid.x;
	mad.lo.s32 	%r36, %r2, %r38, %r1;
	mov.u32 	%r19, %nctaid.x;
	mul.lo.s32 	%r5, %r38, %r19;
	setp.ge.s32 	%p1, %r36, %r18;
	mov.f64 	%fd28, 0d0000000000000000;
	@%p1 bra 	$L__BB1_7;
	add.s32 	%r20, %r36, %r5;
	max.s32 	%r21, %r18, %r20;
	setp.lt.s32 	%p2, %r20, %r18;
	selp.u32 	%r22, 1, 0, %p2;
	add.s32 	%r23, %r20, %r22;
	sub.s32 	%r24, %r21, %r23;
	div.u32 	%r25, %r24, %r5;
	add.s32 	%r6, %r25, %r22;
	and.b32  	%r26, %r6, 3;
	setp.eq.s32 	%p3, %r26, 3;
	mov.f64 	%fd28, 0d0000000000000000;
	@%p3 bra 	$L__BB1_4;
	add.s32 	%r27, %r6, 1;
	and.b32  	%r28, %r27, 3;
	neg.s32 	%r34, %r28;
	mov.f64 	%fd28, 0d0000000000000000;
$L__BB1_3:
	.pragma "nounroll";
	mul.wide.s32 	%rd4, %r36, 8;
	add.s64 	%rd5, %rd1, %rd4;
	ld.global.f64 	%fd12, [%rd5];
	add.f64 	%fd28, %fd28, %fd12;
	add.s32 	%r36, %r36, %r5;
	add.s32 	%r34, %r34, 1;
	setp.ne.s32 	%p4, %r34, 0;
	@%p4 bra 	$L__BB1_3;
$L__BB1_4:
	setp.lt.u32 	%p5, %r6, 3;
	@%p5 bra 	$L__BB1_7;
	mul.wide.s32 	%rd8, %r5, 8;
	shl.b32 	%r29, %r5, 2;
$L__BB1_6:
	mul.wide.s32 	%rd6, %r36, 8;
	add.s64 	%rd7, %rd1, %rd6;
	ld.global.f64 	%fd13, [%rd7];
	add.f64 	%fd14, %fd28, %fd13;
	add.s64 	%rd9, %rd7, %rd8;
	ld.global.f64 	%fd15, [%rd9];
	add.f64 	%fd16, %fd14, %fd15;
	add.s64 	%rd10, %rd9, %rd8;
	ld.global.f64 	%fd17, [%rd10];
	add.f64 	%fd18, %fd16, %fd17;
	add.s64 	%rd11, %rd10, %rd8;
	ld.global.f64 	%fd19, [%rd11];
	add.f64 	%fd28, %fd18, %fd19;
	add.s32 	%r36, %r29, %r36;
	setp.lt.s32 	%p6, %r36, %r18;
	@%p6 bra 	$L__BB1_6;
$L__BB1_7:
	shl.b32 	%r30, %r1, 3;
	mov.u32 	%r31, _ZZ17sumCommMultiBlockPdiS_E5shArr;
	add.s32 	%r15, %r31, %r30;
	st.shared.f64 	[%r15], %fd28;
	bar.sync 	0;
	setp.lt.u32 	%p7, %r38, 2;
	@%p7 bra 	$L__BB1_11;
$L__BB1_8:
	shr.u32 	%r17, %r38, 1;
	setp.ge.u32 	%p8, %r1, %r17;
	@%p8 bra 	$L__BB1_10;
	shl.b32 	%r32, %r17, 3;
	add.s32 	%r33, %r15, %r32;
	ld.shared.f64 	%fd20, [%r33];
	ld.shared.f64 	%fd21, [%r15];
	add.f64 	%fd22, %fd20, %fd21;
	st.shared.f64 	[%r15], %fd22;
$L__BB1_10:
	bar.sync 	0;
	setp.gt.u32 	%p9, %r38, 3;
	mov.u32 	%r38, %r17;
	@%p9 bra 	$L__BB1_8;
$L__BB1_11:
	setp.ne.s32 	%p10, %r1, 0;
	@%p10 bra 	$L__BB1_13;
	ld.shared.f64 	%fd23, [_ZZ17sumCommMultiBlockPdiS_E5shArr];
	cvta.to.global.u64 	%rd12, %rd2;
	mul.wide.u32 	%rd13, %r2, 8;
	add.s64 	%rd14, %rd12, %rd13;
	st.global.f64 	[%rd14], %fd23;
$L__BB1_13:
	ret;

}
.func  (.param .b64 func_retval0) __internal_accurate_pow(
	.param .b64 __internal_accurate_pow_param_0
)
{
	.reg .pred 	%p<8>;
	.reg .b32 	%r<49>;
	.reg .b32 	%f<3>;
	.reg .b64 	%fd<109>;

	ld.param.f64 	%fd10, [__internal_accurate_pow_param_0];
	{
	.reg .b32 %temp; 
	mov.b64 	{%temp, %r46}, %fd10;
	}
	{
	.reg .b32 %temp; 
	mov.b64 	{%r45, %temp}, %fd10;
	}
	shr.u32 	%r47, %r46, 20;
	setp.gt.u32 	%p1, %r46, 1048575;
	@%p1 bra 	$L__BB2_2;
	mul.f64 	%fd11, %fd10, 0d4350000000000000;
	{
	.reg .b32 %temp; 
	mov.b64 	{%temp, %r46}, %fd11;
	}
	{
	.reg .b32 %temp; 
	mov.b64 	{%r45, %temp}, %fd11;
	}
	shr.u32 	%r16, %r46, 20;
	add.s32 	%r47, %r16, -54;
$L__BB2_2:
	add.s32 	%r48, %r47, -1023;
	and.b32  	%r17, %r46, -2146435073;
	or.b32  	%r18, %r17, 1072693248;
	mov.b64 	%fd107, {%r45, %r18};
	setp.lt.u32 	%p2, %r18, 1073127583;
	@%p2 bra 	$L__BB2_4;
	{
	.reg .b32 %temp; 
	mov.b64 	{%r19, %temp}, %fd107;
	}
	{
	.reg .b32 %temp; 
	mov.b64 	{%temp, %r20}, %fd107;
	}
	add.s32 	%r21, %r20, -1048576;
	mov.b64 	%fd107, {%r19, %r21};
	add.s32 	%r48, %r47, -1022;
$L__BB2_4:
	add.f64 	%fd12, %fd107, 0dBFF0000000000000;
	add.f64 	%fd13, %fd107, 0d3FF0000000000000;
	rcp.approx.ftz.f64 	%fd14, %fd13;
	neg.f64 	%fd15, %fd13;
	fma.rn.f64 	%fd16, %fd15, %fd14, 0d3FF0000000000000;
	fma.rn.f64 	%fd17, %fd16, %fd16, %fd16;
	fma.rn.f64 	%fd18, %fd17, %fd14, %fd14;
	mul.f64 	%fd19, %fd12, %fd18;
	fma.rn.f64 	%fd20, %fd12, %fd18, %fd19;
	mul.f64 	%fd21, %fd20, %fd20;
	fma.rn.f64 	%fd22, %fd21, 0d3EB0F5FF7D2CAFE2, 0d3ED0F5D241AD3B5A;
	fma.rn.f64 	%fd23, %fd22, %fd21, 0d3EF3B20A75488A3F;
	fma.rn.f64 	%fd24, %fd23, %fd21, 0d3F1745CDE4FAECD5;
	fma.rn.f64 	%fd25, %fd24, %fd21, 0d3F3C71C7258A578B;
	fma.rn.f64 	%fd26, %fd25, %fd21, 0d3F6249249242B910;
	fma.rn.f64 	%fd27, %fd26, %fd21, 0d3F89999999999DFB;
	sub.f64 	%fd28, %fd12, %fd20;
	add.f64 	%fd29, %fd28, %fd28;
	neg.f64 	%fd30, %fd20;
	fma.rn.f64 	%fd31, %fd30, %fd12, %fd29;
	mul.f64 	%fd32, %fd18, %fd31;
	fma.rn.f64 	%fd33, %fd21, %fd27, 0d3FB5555555555555;
	mov.f64 	%fd34, 0d3FB5555555555555;
	sub.f64 	%fd35, %fd34, %fd33;
	fma.rn.f64 	%fd36, %fd21, %fd27, %fd35;
	add.f64 	%fd37, %fd36, 0dBC46A4CB00B9E7B0;
	add.f64 	%fd38, %fd33, %fd37;
	sub.f64 	%fd39, %fd33, %fd38;
	add.f64 	%fd40, %fd37, %fd39;
	mul.rn.f64 	%fd41, %fd20, %fd20;
	neg.f64 	%fd42, %fd41;
	fma.rn.f64 	%fd43, %fd20, %fd20, %fd42;
	{
	.reg .b32 %temp; 
	mov.b64 	{%r22, %temp}, %fd32;
	}
	{
	.reg .b32 %temp; 
	mov.b64 	{%temp, %r23}, %fd32;
	}
	add.s32 	%r24, %r23, 1048576;
	mov.b64 	%fd44, {%r22, %r24};
	fma.rn.f64 	%fd45, %fd20, %fd44, %fd43;
	mul.rn.f64 	%fd46, %fd41, %fd20;
	neg.f64 	%fd47, %fd46;
	fma.rn.f64 	%fd48, %fd41, %fd20, %fd47;
	fma.rn.f64 	%fd49, %fd41, %fd32, %fd48;
	fma.rn.f64 	%fd50, %fd45, %fd20, %fd49;
	mul.rn.f64 	%fd51, %fd38, %fd46;
	neg.f64 	%fd52, %fd51;
	fma.rn.f64 	%fd53, %fd38, %fd46, %fd52;
	fma.rn.f64 	%fd54, %fd38, %fd50, %fd53;
	fma.rn.f64 	%fd55, %fd40, %fd46, %fd54;
	add.f64 	%fd56, %fd51, %fd55;
	sub.f64 	%fd57, %fd51, %fd56;
	add.f64 	%fd58, %fd55, %fd57;
	add.f64 	%fd59, %fd20, %fd56;
	sub.f64 	%fd60, %fd20, %fd59;
	add.f64 	%fd61, %fd56, %fd60;
	add.f64 	%fd62, %fd58, %fd61;
	add.f64 	%fd63, %fd32, %fd62;
	add.f64 	%fd64, %fd59, %fd63;
	sub.f64 	%fd65, %fd59, %fd64;
	add.f64 	%fd66, %fd63, %fd65;
	xor.b32  	%r25, %r48, -2147483648;
	mov.b32 	%r26, 1127219200;
	mov.b64 	%fd67, {%r25, %r26};
	mov.b32 	%r27, -2147483648;
	mov.b64 	%fd68, {%r27, %r26};
	sub.f64 	%fd69, %fd67, %fd68;
	fma.rn.f64 	%fd70, %fd69, 0d3FE62E42FEFA39EF, %fd64;
	fma.rn.f64 	%fd71, %fd69, 0dBFE62E42FEFA39EF, %fd70;
	sub.f64 	%fd72, %fd71, %fd64;
	sub.f64 	%fd73, %fd66, %fd72;
	fma.rn.f64 	%fd74, %fd69, 0d3C7ABC9E3B39803F, %fd73;
	add.f64 	%fd75, %fd70, %fd74;
	sub.f64 	%fd76, %fd70, %fd75;
	add.f64 	%fd77, %fd74, %fd76;
	mov.f64 	%fd78, 0d3FE0000000000000;
	{
	.reg .b32 %temp; 
	mov.b64 	{%temp, %r28}, %fd78;
	}
	{
	.reg .b32 %temp; 
	mov.b64 	{%r29, %temp}, %fd78;
	}
	shl.b32 	%r30, %r28, 1;
	setp.gt.u32 	%p3, %r30, -33554433;
	and.b32  	%r31, %r28, -15728641;
	selp.b32 	%r32, %r31, %r28, %p3;
	mov.b64 	%fd79, {%r29, %r32};
	mul.rn.f64 	%fd80, %fd75, %fd79;
	neg.f64 	%fd81, %fd80;
	fma.rn.f64 	%fd82, %fd75, %fd79, %fd81;
	fma.rn.f64 	%fd83, %fd77, %fd79, %fd82;
	add.f64 	%fd4, %fd80, %fd83;
	sub.f64 	%fd84, %fd80, %fd4;
	add.f64 	%fd5, %fd83, %fd84;
	fma.rn.f64 	%fd85, %fd4, 0d3FF71547652B82FE, 0d4338000000000000;
	{
	.reg .b32 %temp; 
	mov.b64 	{%r13, %temp}, %fd85;
	}
	mov.f64 	%fd86, 0dC338000000000000;
	add.rn.f64 	%fd87, %fd85, %fd86;
	fma.rn.f64 	%fd88, %fd87, 0dBFE62E42FEFA39EF, %fd4;
	fma.rn.f64 	%fd89, %fd87, 0dBC7ABC9E3B39803F, %fd88;
	fma.rn.f64 	%fd90, %fd89, 0d3E5ADE1569CE2BDF, 0d3E928AF3FCA213EA;
	fma.rn.f64 	%fd91, %fd90, %fd89, 0d3EC71DEE62401315;
	fma.rn.f64 	%fd92, %fd91, %fd89, 0d3EFA01997C89EB71;
	fma.rn.f64 	%fd93, %fd92, %fd89, 0d3F2A01A014761F65;
	fma.rn.f64 	%fd94, %fd93, %fd89, 0d3F56C16C1852B7AF;
	fma.rn.f64 	%fd95, %fd94, %fd89, 0d3F81111111122322;
	fma.rn.f64 	%fd96, %fd95, %fd89, 0d3FA55555555502A1;
	fma.rn.f64 	%fd97, %fd96, %fd89, 0d3FC5555555555511;
	fma.rn.f64 	%fd98, %fd97, %fd89, 0d3FE000000000000B;
	fma.rn.f64 	%fd99, %fd98, %fd89, 0d3FF0000000000000;
	fma.rn.f64 	%fd100, %fd99, %fd89, 0d3FF0000000000000;
	{
	.reg .b32 %temp; 
	mov.b64 	{%r14, %temp}, %fd100;
	}
	{
	.reg .b32 %temp; 
	mov.b64 	{%temp, %r15}, %fd100;
	}
	shl.b32 	%r33, %r13, 20;
	add.s32 	%r34, %r33, %r15;
	mov.b64 	%fd108, {%r14, %r34};
	{
	.reg .b32 %temp; 
	mov.b64 	{%temp, %r35}, %fd4;
	}
	mov.b32 	%f2, %r35;
	abs.f32 	%f1, %f2;
	setp.lt.f32 	%p4, %f1, 0f4086232B;
	@%p4 bra 	$L__BB2_7;
	setp.lt.f64 	%p5, %fd4, 0d0000000000000000;
	add.f64 	%fd101, %fd4, 0d7FF0000000000000;
	selp.f64 	%fd108, 0d0000000000000000, %fd101, %p5;
	setp.geu.f32 	%p6, %f1, 0f40874800;
	@%p6 bra 	$L__BB2_7;
	shr.u32 	%r36, %r13, 31;
	add.s32 	%r37, %r13, %r36;
	shr.s32 	%r38, %r37, 1;
	shl.b32 	%r39, %r38, 20;
	add.s32 	%r40, %r15, %r39;
	mov.b64 	%fd102, {%r14, %r40};
	sub.s32 	%r41, %r13, %r38;
	shl.b32 	%r42, %r41, 20;
	add.s32 	%r43, %r42, 1072693248;
	mov.b32 	%r44, 0;
	mov.b64 	%fd103, {%r44, %r43};
	mul.f64 	%fd108, %fd103, %fd102;
$L__BB2_7:
	abs.f64 	%fd104, %fd108;
	setp.eq.f64 	%p7, %fd104, 0d7FF0000000000000;
	fma.rn.f64 	%fd105, %fd108, %fd5, %fd108;
	selp.f64 	%fd106, %fd108, %fd105, %p7;
	st.param.f64 	[func_retval0], %fd106;
	ret;

}


// ===== COMPILED SASS (sm_100) =====

	.target	sm_100

	.elftype	@"ET_EXEC"


//--------------------- .note.nv.tkinfo           --------------------------
	.section	.note.nv.tkinfo,"",@"SHT_NOTE"
	.sectionflags	@"SHF_NOTE_NV_TKINFO"
	.tkinfo
        /*0018*/ 	.word	0x00000002
        /*0030*/ 	.string	""
        /*0030*/ 	.string	"ptxas"
        /*0030*/ 	.string	"Cuda compilation tools, release 13.0, V13.0.88"
        /*0030*/ 	.string	"Build cuda_13.0.r13.0/compiler.36424714_0"
        /*0030*/ 	.string	"-arch sm_100 -m 64 "



//--------------------- .note.nv.cuinfo           --------------------------
	.section	.note.nv.cuinfo,"",@"SHT_NOTE"
	.sectionflags	@"SHF_NOTE_NV_CUINFO"
        /*0018*/ 	.short	0x0002
        /*001a*/ 	.short	0x0064
        /*001c*/ 	.short	0x0082
	.zero		2


//--------------------- .nv.info                  --------------------------
	.section	.nv.info,"",@"SHT_CUDA_INFO"
	.align	4


	//----- nvinfo : EIATTR_REGCOUNT
	.align		4
        /*0000*/ 	.byte	0x04, 0x2f
        /*0002*/ 	.short	(.L_1 - .L_0)
	.align		4
.L_0:
        /*0004*/ 	.word	index@(_Z9integrateiddPdddS_S_)
        /*0008*/ 	.word	0x00000026


	//----- nvinfo : EIATTR_FRAME_SIZE
	.align		4
.L_1:
        /*000c*/ 	.byte	0x04, 0x11
        /*000e*/ 	.short	(.L_3 - .L_2)
	.align		4
.L_2:
        /*0010*/ 	.word	index@($_Z9integrateiddPdddS_S_$__internal_accurate_pow)
        /*0014*/ 	.word	0x00000000


	//----- nvinfo : EIATTR_FRAME_SIZE
	.align		4
.L_3:
        /*0018*/ 	.byte	0x04, 0x11
        /*001a*/ 	.short	(.L_5 - .L_4)
	.align		4
.L_4:
        /*001c*/ 	.word	index@($__internal_1_$__cuda_sm20_dsqrt_rn_f64_mediumpath_v1)
        /*0020*/ 	.word	0x00000000


	//----- nvinfo : EIATTR_FRAME_SIZE
	.align		4
.L_5:
        /*0024*/ 	.byte	0x04, 0x11
        /*0026*/ 	.short	(.L_7 - .L_6)
	.align		4
.L_6:
        /*0028*/ 	.word	index@($__internal_0_$__cuda_sm20_div_rn_f64_full)
        /*002c*/ 	.word	0x00000000


	//----- nvinfo : EIATTR_FRAME_SIZE
	.align		4
.L_7:
        /*0030*/ 	.byte	0x04, 0x11
        /*0032*/ 	.short	(.L_9 - .L_8)
	.align		4
.L_8:
        /*0034*/ 	.word	index@(_Z9integrateiddPdddS_S_)
        /*0038*/ 	.word	0x00000000


	//----- nvinfo : EIATTR_REGCOUNT
	.align		4
.L_9:
        /*003c*/ 	.byte	0x04, 0x2f
        /*003e*/ 	.short	(.L_11 - .L_10)
	.align		4
.L_10:
        /*0040*/ 	.word	index@(_Z17sumCommMultiBlockPdiS_)
        /*0044*/ 	.word	0x00000018


	//----- nvinfo : EIATTR_FRAME_SIZE
	.align		4
.L_11:
        /*0048*/ 	.byte	0x04, 0x11
        /*004a*/ 	.short	(.L_13 - .L_12)
	.align		4
.L_12:
        /*004c*/ 	.word	index@(_Z17sumCommMultiBlockPdiS_)
        /*0050*/ 	.word	0x00000000


	//----- nvinfo : EIATTR_MIN_STACK_SIZE
	.align		4
.L_13:
        /*0054*/ 	.byte	0x04, 0x12
        /*0056*/ 	.short	(.L_15 - .L_14)
	.align		4
.L_14:
        /*0058*/ 	.word	index@(_Z17sumCommMultiBlockPdiS_)
        /*005c*/ 	.word	0x00000000


	//----- nvinfo : EIATTR_MIN_STACK_SIZE
	.align		4
.L_15:
        /*0060*/ 	.byte	0x04, 0x12
        /*0062*/ 	.short	(.L_17 - .L_16)
	.align		4
.L_16:
        /*0064*/ 	.word	index@(_Z9integrateiddPdddS_S_)
        /*0068*/ 	.word	0x00000000
.L_17:


//--------------------- .nv.compat                --------------------------
	.section	.nv.compat,"",@"SHT_CUDA_COMPAT_INFO"
	.align	4
        /*0000*/ 	.byte	0x02, 0x09, 0x00, 0x00, 0x02, 0x02, 0x01, 0x00, 0x02, 0x05, 0x05, 0x00, 0x03, 0x07, 0x01, 0x01
        /*0010*/ 	.byte	0x02, 0x03, 0x00, 0x00, 0x02, 0x06, 0x01, 0x00, 0x04, 0x0b, 0x08, 0x00, 0x01, 0x00, 0x00, 0x00
        /*0020*/ 	.byte	0x00, 0x00, 0x00, 0x00


//--------------------- .nv.info._Z17sumCommMultiBlockPdiS_ --------------------------
	.section	.nv.info._Z17sumCommMultiBlockPdiS_,"",@"SHT_CUDA_INFO"
	.sectionflags	@""
	.align	4


	//----- nvinfo : EIATTR_CUDA_API_VERSION
	.align		4
        /*0000*/ 	.byte	0x04, 0x37
        /*0002*/ 	.short	(.L_19 - .L_18)
.L_18:
        /*0004*/ 	.word	0x00000082


	//----- nvinfo : EIATTR_KPARAM_INFO
	.align		4
.L_19:
        /*0008*/ 	.byte	0x04, 0x17
        /*000a*/ 	.short	(.L_21 - .L_20)
.L_20:
        /*000c*/ 	.word	0x00000000
        /*0010*/ 	.short	0x0002
        /*0012*/ 	.short	0x0010
        /*0014*/ 	.byte	0x00, 0xf5, 0x21, 0x00


	//----- nvinfo : EIATTR_KPARAM_INFO
	.align		4
.L_21:
        /*0018*/ 	.byte	0x04, 0x17
        /*001a*/ 	.short	(.L_23 - .L_22)
.L_22:
        /*001c*/ 	.word	0x00000000
        /*0020*/ 	.short	0x0001
        /*0022*/ 	.short	0x0008
        /*0024*/ 	.byte	0x00, 0xf0, 0x11, 0x00


	//----- nvinfo : EIATTR_KPARAM_INFO
	.align		4
.L_23:
        /*0028*/ 	.byte	0x04, 0x17
        /*002a*/ 	.short	(.L_25 - .L_24)
.L_24:
        /*002c*/ 	.word	0x00000000
        /*0030*/ 	.short	0x0000
        /*0032*/ 	.short	0x0000
        /*0034*/ 	.byte	0x00, 0xf5, 0x21, 0x00


	//----- nvinfo : EIATTR_SPARSE_MMA_MASK
	.align		4
.L_25:
        /*0038*/ 	.byte	0x03, 0x50
        /*003a*/ 	.short	0x0000


	//----- nvinfo : EIATTR_MAXREG_COUNT
	.align		4
        /*003c*/ 	.byte	0x03, 0x1b
        /*003e*/ 	.short	0x00ff


	//----- nvinfo : EIATTR_NUM_BARRIERS
	.align		4
        /*0040*/ 	.byte	0x02, 0x4c
        /*0042*/ 	.byte	0x01
	.zero		1


	//----- nvinfo : EIATTR_MERCURY_ISA_VERSION
	.align		4
        /*0044*/ 	.byte	0x03, 0x5f
        /*0046*/ 	.short	0x0101


	//----- nvinfo : EIATTR_VRC_CTA_INIT_COUNT
	.align		4
        /*0048*/ 	.byte	0x02, 0x4a
	.zero		1
	.zero		1


	//----- nvinfo : EIATTR_EXIT_INSTR_OFFSETS
	.align		4
        /*004c*/ 	.byte	0x04, 0x1c
        /*004e*/ 	.short	(.L_27 - .L_26)


	//   ....[0]....
.L_26:
        /*0050*/ 	.word	0x000005f0


	//   ....[1]....
        /*0054*/ 	.word	0x00000670


	//----- nvinfo : EIATTR_CRS_STACK_SIZE
	.align		4
.L_27:
        /*0058*/ 	.byte	0x04, 0x1e
        /*005a*/ 	.short	(.L_29 - .L_28)
.L_28:
        /*005c*/ 	.word	0x00000000


	//----- nvinfo : EIATTR_CBANK_PARAM_SIZE
	.align		4
.L_29:
        /*0060*/ 	.byte	0x03, 0x19
        /*0062*/ 	.short	0x0018


	//----- nvinfo : EIATTR_PARAM_CBANK
	.align		4
        /*0064*/ 	.byte	0x04, 0x0a
        /*0066*/ 	.short	(.L_31 - .L_30)
	.align		4
.L_30:
        /*0068*/ 	.word	index@(.nv.constant0._Z17sumCommMultiBlockPdiS_)
        /*006c*/ 	.short	0x0380
        /*006e*/ 	.short	0x0018


	//----- nvinfo : EIATTR_SW_WAR
	.align		4
.L_31:
        /*0070*/ 	.byte	0x04, 0x36
        /*0072*/ 	.short	(.L_33 - .L_32)
.L_32:
        /*0074*/ 	.word	0x00000008
.L_33:


//--------------------- .nv.info._Z9integrateiddPdddS_S_ --------------------------
	.section	.nv.info._Z9integrateiddPdddS_S_,"",@"SHT_CUDA_INFO"
	.sectionflags	@""
	.align	4


	//----- nvinfo : EIATTR_CUDA_API_VERSION
	.align		4
        /*0000*/ 	.byte	0x04, 0x37
        /*0002*/ 	.short	(.L_35 - .L_34)
.L_34:
        /*0004*/ 	.word	0x00000082


	//----- nvinfo : EIATTR_KPARAM_INFO
	.align		4
.L_35:
        /*0008*/ 	.byte	0x04, 0x17
        /*000a*/ 	.short	(.L_37 - .L_36)
.L_36:
        /*000c*/ 	.word	0x00000000
        /*0010*/ 	.short	0x0007
        /*0012*/ 	.short	0x0038
        /*0014*/ 	.byte	0x00, 0xf5, 0x21, 0x00


	//----- nvinfo : EIATTR_KPARAM_INFO
	.align		4
.L_37:
        /*0018*/ 	.byte	0x04, 0x17
        /*001a*/ 	.short	(.L_39 - .L_38)
.L_38:
        /*001c*/ 	.word	0x00000000
        /*0020*/ 	.short	0x0006
        /*0022*/ 	.short	0x0030
        /*0024*/ 	.byte	0x00, 0xf5, 0x21, 0x00


	//----- nvinfo : EIATTR_KPARAM_INFO
	.align		4
.L_39:
        /*0028*/ 	.byte	0x04, 0x17
        /*002a*/ 	.short	(.L_41 - .L_40)
.L_40:
        /*002c*/ 	.word	0x00000000
        /*0030*/ 	.short	0x0005
        /*0032*/ 	.short	0x0028
        /*0034*/ 	.byte	0x00, 0xf0, 0x21, 0x00


	//----- nvinfo : EIATTR_KPARAM_INFO
	.align		4
.L_41:
        /*0038*/ 	.byte	0x04, 0x17
        /*003a*/ 	.short	(.L_43 - .L_42)
.L_42:
        /*003c*/ 	.word	0x00000000
        /*0040*/ 	.short	0x0004
        /*0042*/ 	.short	0x0020
        /*0044*/ 	.byte	0x00, 0xf0, 0x21, 0x00


	//----- nvinfo : EIATTR_KPARAM_INFO
	.align		4
.L_43:
        /*0048*/ 	.byte	0x04, 0x17
        /*004a*/ 	.short	(.L_45 - .L_44)
.L_44:
        /*004c*/ 	.word	0x00000000
        /*0050*/ 	.short	0x0003
        /*0052*/ 	.short	0x0018
        /*0054*/ 	.byte	0x00, 0xf5, 0x21, 0x00


	//----- nvinfo : EIATTR_KPARAM_INFO
	.align		4
.L_45:
        /*0058*/ 	.byte	0x04, 0x17
        /*005a*/ 	.short	(.L_47 - .L_46)
.L_46:
        /*005c*/ 	.word	0x00000000
        /*0060*/ 	.short	0x0002
        /*0062*/ 	.short	0x0010
        /*0064*/ 	.byte	0x00, 0xf0, 0x21, 0x00


	//----- nvinfo : EIATTR_KPARAM_INFO
	.align		4
.L_47:
        /*0068*/ 	.byte	0x04, 0x17
        /*006a*/ 	.short	(.L_49 - .L_48)
.L_48:
        /*006c*/ 	.word	0x00000000
        /*0070*/ 	.short	0x0001
        /*0072*/ 	.short	0x0008
        /*0074*/ 	.byte	0x00, 0xf0, 0x21, 0x00


	//----- nvinfo : EIATTR_KPARAM_INFO
	.align		4
.L_49:
        /*0078*/ 	.byte	0x04, 0x17
        /*007a*/ 	.short	(.L_51 - .L_50)
.L_50:
        /*007c*/ 	.word	0x00000000
        /*0080*/ 	.short	0x0000
        /*0082*/ 	.short	0x0000
        /*0084*/ 	.byte	0x00, 0xf0, 0x11, 0x00


	//----- nvinfo : EIATTR_SPARSE_MMA_MASK
	.align		4
.L_51:
        /*0088*/ 	.byte	0x03, 0x50
        /*008a*/ 	.short	0x0000


	//----- nvinfo : EIATTR_MAXREG_COUNT
	.align		4
        /*008c*/ 	.byte	0x03, 0x1b
        /*008e*/ 	.short	0x00ff


	//----- nvinfo : EIATTR_MERCURY_ISA_VERSION
	.align		4
        /*0090*/ 	.byte	0x03, 0x5f
        /*0092*/ 	.short	0x0101


	//----- nvinfo : EIATTR_VRC_CTA_INIT_COUNT
	.align		4
        /*0094*/ 	.byte	0x02, 0x4a
	.zero		1
	.zero		1


	//----- nvinfo : EIATTR_EXIT_INSTR_OFFSETS
	.align		4
        /*0098*/ 	.byte	0x04, 0x1c
        /*009a*/ 	.short	(.L_53 - .L_52)


	//   ....[0]....
.L_52:
        /*009c*/ 	.word	0x00001f30


	//----- nvinfo : EIATTR_CRS_STACK_SIZE
	.align		4
.L_53:
        /*00a0*/ 	.byte	0x04, 0x1e
        /*00a2*/ 	.short	(.L_55 - .L_54)
.L_54:
        /*00a4*/ 	.word	0x00000000


	//----- nvinfo : EIATTR_CBANK_PARAM_SIZE
	.align		4
.L_55:
        /*00a8*/ 	.byte	0x03, 0x19
        /*00aa*/ 	.short	0x0040


	//----- nvinfo : EIATTR_PARAM_CBANK
	.align		4
        /*00ac*/ 	.byte	0x04, 0x0a
        /*00ae*/ 	.short	(.L_57 - .L_56)
	.align		4
.L_56:
        /*00b0*/ 	.word	index@(.nv.constant0._Z9integrateiddPdddS_S_)
        /*00b4*/ 	.short	0x0380
        /*00b6*/ 	.short	0x0040


	//----- nvinfo : EIATTR_SW_WAR
	.align		4
.L_57:
        /*00b8*/ 	.byte	0x04, 0x36
        /*00ba*/ 	.short	(.L_59 - .L_58)
.L_58:
        /*00bc*/ 	.word	0x00000008
.L_59:


//--------------------- .nv.callgraph             --------------------------
	.section	.nv.callgraph,"",@"SHT_CUDA_CALLGRAPH"
	.align	4
	.sectionentsize	8
	.align		4
        /*0000*/ 	.word	0x00000000
	.align		4
        /*0004*/ 	.word	0xffffffff
	.align		4
        /*0008*/ 	.word	0x00000000
	.align		4
        /*000c*/ 	.word	0xfffffffe
	.align		4
        /*0010*/ 	.word	0x00000000
	.align		4
        /*0014*/ 	.word	0xfffffffd
	.align		4
        /*0018*/ 	.word	0x00000000
	.align		4
        /*001c*/ 	.word	0xfffffffc


//--------------------- .text._Z17sumCommMultiBlockPdiS_ --------------------------
	.section	.text._Z17sumCommMultiBlockPdiS_,"ax",@progbits
	.align	128
        .global         _Z17sumCommMultiBlockPdiS_
        .type           _Z17sumCommMultiBlockPdiS_,@function
        .size           _Z17sumCommMultiBlockPdiS_,(.L_x_44 - _Z17sumCommMultiBlockPdiS_)
        .other          _Z17sumCommMultiBlockPdiS_,@"STO_CUDA_ENTRY STV_DEFAULT"
_Z17sumCommMultiBlockPdiS_:
.text._Z17sumCommMultiBlockPdiS_:
[----:B------:R-:W-:Y:S01]  /*0000*/  LDC R1, c[0x0][0x37c] ;  /* 0x0000df00ff017b82 */ /* 0x000fe20000000800 */
[----:B------:R-:W0:Y:S01]  /*0010*/  S2R R2, SR_TID.X ;  /* 0x0000000000027919 */ /* 0x000e220000002100 */
[----:B------:R-:W1:Y:S06]  /*0020*/  LDCU UR4, c[0x0][0x360] ;  /* 0x00006c00ff0477ac */ /* 0x000e6c0008000800 */
[----:B------:R-:W2:Y:S01]  /*0030*/  LDC R5, c[0x0][0x370] ;  /* 0x0000dc00ff057b82 */ /* 0x000ea20000000800 */
[----:B------:R-:W-:Y:S01]  /*0040*/  BSSY.RECONVERGENT B0, `(.L_x_0) ;  /* 0x0000046000007945 */ /* 0x000fe20003800200 */
[----:B------:R-:W0:Y:S01]  /*0050*/  S2R R3, SR_CTAID.X ;  /* 0x0000000000037919 */ /* 0x000e220000002500 */
[----:B------:R-:W3:Y:S01]  /*0060*/  LDCU UR5, c[0x0][0x388] ;  /* 0x00007100ff0577ac */ /* 0x000ee20008000800 */
[----:B------:R-:W-:Y:S01]  /*0070*/  CS2R R6, SRZ ;  /* 0x0000000000067805 */ /* 0x000fe2000001ff00 */
[----:B------:R-:W4:Y:S01]  /*0080*/  LDCU.64 UR6, c[0x0][0x358] ;  /* 0x00006b00ff0677ac */ /* 0x000f220008000a00 */
[----:B-1----:R-:W-:-:S02]  /*0090*/  IMAD.U32 R4, RZ, RZ, UR4 ;  /* 0x00000004ff047e24 */ /* 0x002fc4000f8e00ff */
[----:B--2---:R-:W-:Y:S02]  /*00a0*/  IMAD R5, R5, UR4, RZ ;  /* 0x0000000405057c24 */ /* 0x004fe4000f8e02ff */
[----:B0-----:R-:W-:-:S05]  /*00b0*/  IMAD R0, R3, UR4, R2 ;  /* 0x0000000403007c24 */ /* 0x001fca000f8e0202 */
[----:B---3--:R-:W-:-:S13]  /*00c0*/  ISETP.GE.AND P0, PT, R0, UR5, PT ;  /* 0x0000000500007c0c */ /* 0x008fda000bf06270 */
[----:B----4-:R-:W-:Y:S05]  /*00d0*/  @P0 BRA `(.L_x_1) ;  /* 0x0000000000f00947 */ /* 0x010fea0003800000 */
[----:B------:R-:W0:Y:S01]  /*00e0*/  I2F.U32.RP R11, R5 ;  /* 0x00000005000b7306 */ /* 0x000e220000209000 */
[C---:B------:R-:W-:Y:S01]  /*00f0*/  IMAD.IADD R8, R5.reuse, 0x1, R0 ;  /* 0x0000000105087824 */ /* 0x040fe200078e0200 */
[----:B------:R-:W-:Y:S01]  /*0100*/  ISETP.NE.U32.AND P2, PT, R5, RZ, PT ;  /* 0x000000ff0500720c */ /* 0x000fe20003f45070 */
[----:B------:R-:W-:Y:S01]  /*0110*/  IMAD.MOV R13, RZ, RZ, -R5 ;  /* 0x000000ffff0d7224 */ /* 0x000fe200078e0a05 */
[----:B------:R-:W-:Y:S02]  /*0120*/  BSSY.RECONVERGENT B1, `(.L_x_2) ;  /* 0x0000026000017945 */ /* 0x000fe40003800200 */
[C---:B------:R-:W-:Y:S02]  /*0130*/  ISETP.GE.AND P0, PT, R8.reuse, UR5, PT ;  /* 0x0000000508007c0c */ /* 0x040fe4000bf06270 */
[----:B------:R-:W-:Y:S02]  /*0140*/  VIMNMX R9, PT, PT, R8, UR5, !PT ;  /* 0x0000000508097c48 */ /* 0x000fe4000ffe0100 */
[----:B------:R-:W-:-:S04]  /*0150*/  SEL R10, RZ, 0x1, P0 ;  /* 0x00000001ff0a7807 */ /* 0x000fc80000000000 */
[----:B------:R-:W-:Y:S01]  /*0160*/  IADD3 R8, PT, PT, R9, -R8, -R10 ;  /* 0x8000000809087210 */ /* 0x000fe20007ffe80a */
[----:B0-----:R-:W0:Y:S02]  /*0170*/  MUFU.RCP R11, R11 ;  /* 0x0000000b000b7308 */ /* 0x001e240000001000 */
[----:B0-----:R-:W-:-:S06]  /*0180*/  VIADD R6, R11, 0xffffffe ;  /* 0x0ffffffe0b067836 */ /* 0x001fcc0000000000 */
[----:B------:R0:W1:Y:S02]  /*0190*/  F2I.FTZ.U32.TRUNC.NTZ R7, R6 ;  /* 0x0000000600077305 */ /* 0x000064000021f000 */
[----:B0-----:R-:W-:Y:S02]  /*01a0*/  HFMA2 R6, -RZ, RZ, 0, 0 ;  /* 0x00000000ff067431 */ /* 0x001fe400000001ff */
[----:B-1----:R-:W-:-:S04]  /*01b0*/  IMAD R13, R13, R7, RZ ;  /* 0x000000070d0d7224 */ /* 0x002fc800078e02ff */
[----:B------:R-:W-:-:S06]  /*01c0*/  IMAD.HI.U32 R7, R7, R13, R6 ;  /* 0x0000000d07077227 */ /* 0x000fcc00078e0006 */
[----:B------:R-:W-:-:S04]  /*01d0*/  IMAD.HI.U32 R7, R7, R8, RZ ;  /* 0x0000000807077227 */ /* 0x000fc800078e00ff */
[----:B------:R-:W-:-:S04]  /*01e0*/  IMAD.MOV R6, RZ, RZ, -R7 ;  /* 0x000000ffff067224 */ /* 0x000fc800078e0a07 */
[----:B------:R-:W-:-:S05]  /*01f0*/  IMAD R8, R5, R6, R8 ;  /* 0x0000000605087224 */ /* 0x000fca00078e0208 */
[----:B------:R-:W-:-:S13]  /*0200*/  ISETP.GE.U32.AND P0, PT, R8, R5, PT ;  /* 0x000000050800720c */ /* 0x000fda0003f06070 */
[----:B------:R-:W-:Y:S02]  /*0210*/  @P0 IMAD.IADD R8, R8, 0x1, -R5 ;  /* 0x0000000108080824 */ /* 0x000fe400078e0a05 */
[----:B------:R-:W-:-:S03]  /*0220*/  @P0 VIADD R7, R7, 0x1 ;  /* 0x0000000107070836 */ /* 0x000fc60000000000 */
[----:B------:R-:W-:-:S13]  /*0230*/  ISETP.GE.U32.AND P1, PT, R8, R5, PT ;  /* 0x000000050800720c */ /* 0x000fda0003f26070 */
[----:B------:R-:W-:Y:S02]  /*0240*/  @P1 IADD3 R7, PT, PT, R7, 0x1, RZ ;  /* 0x0000000107071810 */ /* 0x000fe40007ffe0ff */
[----:B------:R-:W-:-:S05]  /*0250*/  @!P2 LOP3.LUT R7, RZ, R5, RZ, 0x33, !PT ;  /* 0x00000005ff07a212 */ /* 0x000fca00078e33ff */
[----:B------:R-:W-:-:S05]  /*0260*/  IMAD.IADD R8, R10, 0x1, R7 ;  /* 0x000000010a087824 */ /* 0x000fca00078e0207 */
[C---:B------:R-:W-:Y:S02]  /*0270*/  LOP3.LUT R6, R8.reuse, 0x3, RZ, 0xc0, !PT ;  /* 0x0000000308067812 */ /* 0x040fe400078ec0ff */
[----:B------:R-:W-:Y:S02]  /*0280*/  ISETP.GE.U32.AND P1, PT, R8, 0x3, PT ;  /* 0x000000030800780c */ /* 0x000fe40003f26070 */
[----:B------:R-:W-:Y:S02]  /*0290*/  ISETP.NE.AND P0, PT, R6, 0x3, PT ;  /* 0x000000030600780c */ /* 0x000fe40003f05270 */
[----:B------:R-:W-:-:S11]  /*02a0*/  CS2R R6, SRZ ;  /* 0x0000000000067805 */ /* 0x000fd6000001ff00 */
[----:B------:R-:W-:Y:S05]  /*02b0*/  @!P0 BRA `(.L_x_3) ;  /* 0x0000000000308947 */ /* 0x000fea0003800000 */
[----:B------:R-:W0:Y:S01]  /*02c0*/  LDC.64 R10, c[0x0][0x380] ;  /* 0x0000e000ff0a7b82 */ /* 0x000e220000000a00 */
[----:B------:R-:W-:-:S05]  /*02d0*/  VIADD R6, R8, 0x1 ;  /* 0x0000000108067836 */ /* 0x000fca0000000000 */
[----:B------:R-:W-:Y:S02]  /*02e0*/  LOP3.LUT R8, R6, 0x3, RZ, 0xc0, !PT ;  /* 0x0000000306087812 */ /* 0x000fe400078ec0ff */
[----:B------:R-:W-:-:S03]  /*02f0*/  CS2R R6, SRZ ;  /* 0x0000000000067805 */ /* 0x000fc6000001ff00 */
[----:B------:R-:W-:-:S07]  /*0300*/  IMAD.MOV R12, RZ, RZ, -R8 ;  /* 0x000000ffff0c7224 */ /* 0x000fce00078e0a08 */
.L_x_4:
[----:B0-----:R-:W-:-:S06]  /*0310*/  IMAD.WIDE R8, R0, 0x8, R10 ;  /* 0x0000000800087825 */ /* 0x001fcc00078e020a */
[----:B------:R-:W2:Y:S01]  /*0320*/  LDG.E.64 R8, desc[UR6][R8.64] ;  /* 0x0000000608087981 */ /* 0x000ea2000c1e1b00 */
[----:B------:R-:W-:Y:S01]  /*0330*/  IADD3 R12, PT, PT, R12, 0x1, RZ ;  /* 0x000000010c0c7810 */ /* 0x000fe20007ffe0ff */
[----:B------:R-:W-:-:S03]  /*0340*/  IMAD.IADD R0, R5, 0x1, R0 ;  /* 0x0000000105007824 */ /* 0x000fc600078e0200 */
[----:B------:R-:W-:Y:S01]  /*0350*/  ISETP.NE.AND P0, PT, R12, RZ, PT ;  /* 0x000000ff0c00720c */ /* 0x000fe20003f05270 */
[----:B--2---:R-:W-:-:S12]  /*0360*/  DADD R6, R8, R6 ;  /* 0x0000000008067229 */ /* 0x004fd80000000006 */
[----:B------:R-:W-:Y:S05]  /*0370*/  @P0 BRA `(.L_x_4) ;  /* 0xfffffffc00e40947 */ /* 0x000fea000383ffff */
.L_x_3:
[----:B------:R-:W-:Y:S05]  /*0380*/  BSYNC.RECONVERGENT B1 ;  /* 0x0000000000017941 */ /* 0x000fea0003800200 */
.L_x_2:
[----:B------:R-:W-:Y:S05]  /*0390*/  @!P1 BRA `(.L_x_1) ;  /* 0x0000000000409947 */ /* 0x000fea0003800000 */
.L_x_5:
[----:B------:R-:W0:Y:S02]  /*03a0*/  LDC.64 R8, c[0x0][0x380] ;  /* 0x0000e000ff087b82 */ /* 0x000e240000000a00 */
[----:B0-----:R-:W-:-:S05]  /*03b0*/  IMAD.WIDE R20, R0, 0x8, R8 ;  /* 0x0000000800147825 */ /* 0x001fca00078e0208 */
[----:B------:R-:W2:Y:S01]  /*03c0*/  LDG.E.64 R8, desc[UR6][R20.64] ;  /* 0x0000000614087981 */ /* 0x000ea2000c1e1b00 */
[----:B------:R-:W-:-:S05]  /*03d0*/  IMAD.WIDE R10, R5, 0x8, R20 ;  /* 0x00000008050a7825 */ /* 0x000fca00078e0214 */
[----:B------:R-:W3:Y:S01]  /*03e0*/  LDG.E.64 R12, desc[UR6][R10.64] ;  /* 0x000000060a0c7981 */ /* 0x000ee2000c1e1b00 */
[----:B------:R-:W-:-:S05]  /*03f0*/  IMAD.WIDE R14, R5, 0x8, R10 ;  /* 0x00000008050e7825 */ /* 0x000fca00078e020a */
[----:B------:R-:W4:Y:S01]  /*0400*/  LDG.E.64 R16, desc[UR6][R14.64] ;  /* 0x000000060e107981 */ /* 0x000f22000c1e1b00 */
[----:B------:R-:W-:-:S06]  /*0410*/  IMAD.WIDE R18, R5, 0x8, R14 ;  /* 0x0000000805127825 */ /* 0x000fcc00078e020e */
[----:B------:R-:W5:Y:S01]  /*0420*/  LDG.E.64 R18, desc[UR6][R18.64] ;  /* 0x0000000612127981 */ /* 0x000f62000c1e1b00 */
[----:B------:R-:W-:-:S05]  /*0430*/  IMAD R0, R5, 0x4, R0 ;  /* 0x0000000405007824 */ /* 0x000fca00078e0200 */
[----:B------:R-:W-:Y:S01]  /*0440*/  ISETP.GE.AND P0, PT, R0, UR5, PT ;  /* 0x0000000500007c0c */ /* 0x000fe2000bf06270 */
[----:B--2---:R-:W-:-:S08]  /*0450*/  DADD R8, R8, R6 ;  /* 0x0000000008087229 */ /* 0x004fd00000000006 */
[----:B---3--:R-:W-:-:S08]  /*0460*/  DADD R8, R8, R12 ;  /* 0x0000000008087229 */ /* 0x008fd0000000000c */
[----:B----4-:R-:W-:-:S08]  /*0470*/  DADD R8, R8, R16 ;  /* 0x0000000008087229 */ /* 0x010fd00000000010 */
[----:B-----5:R-:W-:Y:S01]  /*0480*/  DADD R6, R8, R18 ;  /* 0x0000000008067229 */ /* 0x020fe20000000012 */
[----:B------:R-:W-:Y:S10]  /*0490*/  @!P0 BRA `(.L_x_5) ;  /* 0xfffffffc00c08947 */ /* 0x000ff4000383ffff */
.L_x_1:
[----:B------:R-:W-:Y:S05]  /*04a0*/  BSYNC.RECONVERGENT B0 ;  /* 0x0000000000007941 */ /* 0x000fea0003800200 */
.L_x_0:
[----:B------:R-:W0:Y:S01]  /*04b0*/  S2UR UR5, SR_CgaCtaId ;  /* 0x00000000000579c3 */ /* 0x000e220000008800 */
[----:B------:R-:W-:Y:S01]  /*04c0*/  UMOV UR4, 0x400 ;  /* 0x0000040000047882 */ /* 0x000fe20000000000 */
[----:B------:R-:W-:Y:S02]  /*04d0*/  ISETP.GE.U32.AND P1, PT, R4, 0x2, PT ;  /* 0x000000020400780c */ /* 0x000fe40003f26070 */
[----:B------:R-:W-:Y:S01]  /*04e0*/  ISETP.NE.AND P0, PT, R2, RZ, PT ;  /* 0x000000ff0200720c */ /* 0x000fe20003f05270 */
[----:B0-----:R-:W-:-:S06]  /*04f0*/  ULEA UR4, UR5, UR4, 0x18 ;  /* 0x0000000405047291 */ /* 0x001fcc000f8ec0ff */
[----:B------:R-:W-:-:S05]  /*0500*/  LEA R5, R2, UR4, 0x3 ;  /* 0x0000000402057c11 */ /* 0x000fca000f8e18ff */
[----:B------:R0:W-:Y:S01]  /*0510*/  STS.64 [R5], R6 ;  /* 0x0000000605007388 */ /* 0x0001e20000000a00 */
[----:B------:R-:W-:Y:S06]  /*0520*/  BAR.SYNC.DEFER_BLOCKING 0x0 ;  /* 0x0000000000007b1d */ /* 0x000fec0000010000 */
[----:B------:R-:W-:Y:S05]  /*0530*/  @!P1 BRA `(.L_x_6) ;  /* 0x00000000002c9947 */ /* 0x000fea0003800000 */
.L_x_7:
[----:B------:R-:W-:-:S04]  /*0540*/  SHF.R.U32.HI R10, RZ, 0x1, R4 ;  /* 0x00000001ff0a7819 */ /* 0x000fc80000011604 */
[----:B------:R-:W-:-:S13]  /*0550*/  ISETP.GE.U32.AND P1, PT, R2, R10, PT ;  /* 0x0000000a0200720c */ /* 0x000fda0003f26070 */
[----:B------:R-:W-:Y:S01]  /*0560*/  @!P1 LEA R0, R10, R5, 0x3 ;  /* 0x000000050a009211 */ /* 0x000fe200078e18ff */
[----:B------:R-:W-:Y:S04]  /*0570*/  @!P1 LDS.64 R8, [R5] ;  /* 0x0000000005089984 */ /* 0x000fe80000000a00 */
[----:B0-----:R-:W0:Y:S02]  /*0580*/  @!P1 LDS.64 R6, [R0] ;  /* 0x0000000000069984 */ /* 0x001e240000000a00 */
[----:B0-----:R-:W-:-:S07]  /*0590*/  @!P1 DADD R6, R6, R8 ;  /* 0x0000000006069229 */ /* 0x001fce0000000008 */
[----:B------:R1:W-:Y:S01]  /*05a0*/  @!P1 STS.64 [R5], R6 ;  /* 0x0000000605009388 */ /* 0x0003e20000000a00 */
[----:B------:R-:W-:Y:S01]  /*05b0*/  BAR.SYNC.DEFER_BLOCKING 0x0 ;  /* 0x0000000000007b1d */ /* 0x000fe20000010000 */
[----:B------:R-:W-:Y:S01]  /*05c0*/  ISETP.GT.U32.AND P1, PT, R4, 0x3, PT ;  /* 0x000000030400780c */ /* 0x000fe20003f24070 */
[----:B------:R-:W-:-:S12]  /*05d0*/  IMAD.MOV.U32 R4, RZ, RZ, R10 ;  /* 0x000000ffff047224 */ /* 0x000fd800078e000a */
[----:B-1----:R-:W-:Y:S05]  /*05e0*/  @P1 BRA `(.L_x_7) ;  /* 0xfffffffc00d41947 */ /* 0x002fea000383ffff */
.L_x_6:
[----:B------:R-:W-:Y:S05]  /*05f0*/  @P0 EXIT ;  /* 0x000000000000094d */ /* 0x000fea0003800000 */
[----:B------:R-:W1:Y:S01]  /*0600*/  S2UR UR5, SR_CgaCtaId ;  /* 0x00000000000579c3 */ /* 0x000e620000008800 */
[----:B------:R-:W-:-:S07]  /*0610*/  UMOV UR4, 0x400 ;  /* 0x0000040000047882 */ /* 0x000fce0000000000 */
[----:B0-----:R-:W0:Y:S01]  /*0620*/  LDC.64 R6, c[0x0][0x390] ;  /* 0x0000e400ff067b82 */ /* 0x001e220000000a00 */
[----:B-1----:R-:W-:Y:S01]  /*0630*/  ULEA UR4, UR5, UR4, 0x18 ;  /* 0x0000000405047291 */ /* 0x002fe2000f8ec0ff */
[----:B0-----:R-:W-:-:S08]  /*0640*/  IMAD.WIDE.U32 R2, R3, 0x8, R6 ;  /* 0x0000000803027825 */ /* 0x001fd000078e0006 */
[----:B------:R-:W0:Y:S04]  /*0650*/  LDS.64 R4, [UR4] ;  /* 0x00000004ff047984 */ /* 0x000e280008000a00 */
[----:B0-----:R-:W-:Y:S01]  /*0660*/  STG.E.64 desc[UR6][R2.64], R4 ;  /* 0x0000000402007986 */ /* 0x001fe2000c101b06 */
[----:B------:R-:W-:Y:S05]  /*0670*/  EXIT ;  /* 0x000000000000794d */ /* 0x000fea0003800000 */
.L_x_8:
[----:B------:R-:W-:-:S00]  /*0680*/  BRA `(.L_x_8) ;  /* 0xfffffffc00fc7947 */ /* 0x000fc0000383ffff */
[----:B------:R-:W-:-:S00]  /*0690*/  NOP ;  /* 0x0000000000007918 */ /* 0x000fc00000000000 */
        /* <DEDUP_REMOVED lines=14> */
.L_x_44:


//--------------------- .text._Z9integrateiddPdddS_S_ --------------------------
	.section	.text._Z9integrateiddPdddS_S_,"ax",@progbits
	.align	128
        .global         _Z9integrateiddPdddS_S_
        .type           _Z9integrateiddPdddS_S_,@function
        .size           _Z9integrateiddPdddS_S_,(.L_x_43 - _Z9integrateiddPdddS_S_)
        .other          _Z9integrateiddPdddS_S_,@"STO_CUDA_ENTRY STV_DEFAULT"
_Z9integrateiddPdddS_S_:
.text._Z9integrateiddPdddS_S_:
[----:B------:R-:W-:Y:S01]  /*0000*/  LDC R1, c[0x0][0x37c] ;  /* 0x0000df00ff017b82 */ /* 0x000fe20000000800 */
[----:B------:R-:W0:Y:S01]  /*0010*/  LDCU UR4, c[0x0][0x370] ;  /* 0x00006e00ff0477ac */ /* 0x000e220008000800 */
[----:B------:R-:W-:-:S06]  /*0020*/  IMAD.MOV.U32 R2, RZ, RZ, 0x1 ;  /* 0x00000001ff027424 */ /* 0x000fcc00078e00ff */
[----:B------:R-:W1:Y:S08]  /*0030*/  LDC.64 R6, c[0x0][0x3a0] ;  /* 0x0000e800ff067b82 */ /* 0x000e700000000a00 */
[----:B------:R-:W1:Y:S01]  /*0040*/  LDC.64 R20, c[0x0][0x3a8] ;  /* 0x0000ea00ff147b82 */ /* 0x000e620000000a00 */
[----:B0-----:R-:W0:Y:S08]  /*0050*/  I2F.F64.U32 R18, UR4 ;  /* 0x0000000400127d12 */ /* 0x001e300008201800 */
[----:B0-----:R-:W0:Y:S01]  /*0060*/  MUFU.RCP64H R3, R19 ;  /* 0x0000001300037308 */ /* 0x001e220000001800 */
[----:B-1----:R-:W-:-:S10]  /*0070*/  DADD R20, R20, -R6 ;  /* 0x0000000014147229 */ /* 0x002fd40000000806 */
[----:B------:R-:W-:Y:S01]  /*0080*/  FSETP.GEU.AND P1, PT, |R21|, 6.5827683646048100446e-37, PT ;  /* 0x036000001500780b */ /* 0x000fe20003f2e200 */
[----:B0-----:R-:W-:-:S08]  /*0090*/  DFMA R4, -R18, R2, 1 ;  /* 0x3ff000001204742b */ /* 0x001fd00000000102 */
[----:B------:R-:W-:-:S08]  /*00a0*/  DFMA R4, R4, R4, R4 ;  /* 0x000000040404722b */ /* 0x000fd00000000004 */
[----:B------:R-:W-:-:S08]  /*00b0*/  DFMA R4, R2, R4, R2 ;  /* 0x000000040204722b */ /* 0x000fd00000000002 */
[----:B------:R-:W-:-:S08]  /*00c0*/  DFMA R2, -R18, R4, 1 ;  /* 0x3ff000001202742b */ /* 0x000fd00000000104 */
[----:B------:R-:W-:-:S08]  /*00d0*/  DFMA R2, R4, R2, R4 ;  /* 0x000000020402722b */ /* 0x000fd00000000004 */
[----:B------:R-:W-:-:S08]  /*00e0*/  DMUL R14, R20, R2 ;  /* 0x00000002140e7228 */ /* 0x000fd00000000000 */
[----:B------:R-:W-:-:S08]  /*00f0*/  DFMA R4, -R18, R14, R20 ;  /* 0x0000000e1204722b */ /* 0x000fd00000000114 */
[----:B------:R-:W-:-:S10]  /*0100*/  DFMA R14, R2, R4, R14 ;  /* 0x00000004020e722b */ /* 0x000fd4000000000e */
[----:B------:R-:W-:-:S05]  /*0110*/  FFMA R0, RZ, R19, R15 ;  /* 0x00000013ff007223 */ /* 0x000fca000000000f */
[----:B------:R-:W-:-:S13]  /*0120*/  FSETP.GT.AND P0, PT, |R0|, 1.469367938527859385e-39, PT ;  /* 0x001000000000780b */ /* 0x000fda0003f04200 */
[----:B------:R-:W-:Y:S05]  /*0130*/  @P0 BRA P1, `(.L_x_9) ;  /* 0x0000000000100947 */ /* 0x000fea0000800000 */
[----:B------:R-:W-:-:S07]  /*0140*/  MOV R0, 0x160 ;  /* 0x0000016000007802 */ /* 0x000fce0000000f00 */
[----:B------:R-:W-:Y:S05]  /*0150*/  CALL.REL.NOINC `($__internal_0_$__cuda_sm20_div_rn_f64_full) ;  /* 0x0000001c00787944 */ /* 0x000fea0003c00000 */
[----:B------:R-:W-:Y:S02]  /*0160*/  IMAD.MOV.U32 R14, RZ, RZ, R24 ;  /* 0x000000ffff0e7224 */ /* 0x000fe400078e0018 */
[----:B------:R-:W-:-:S07]  /*0170*/  IMAD.MOV.U32 R15, RZ, RZ, R25 ;  /* 0x000000ffff0f7224 */ /* 0x000fce00078e0019 */
.L_x_9:
[----:B------:R-:W0:Y:S01]  /*0180*/  LDCU UR4, c[0x0][0x360] ;  /* 0x00006c00ff0477ac */ /* 0x000e220008000800 */
[----:B------:R-:W-:Y:S01]  /*0190*/  IMAD.MOV.U32 R2, RZ, RZ, 0x1 ;  /* 0x00000001ff027424 */ /* 0x000fe200078e00ff */
[----:B------:R-:W1:Y:S01]  /*01a0*/  LDC.64 R20, c[0x0][0x388] ;  /* 0x0000e200ff147b82 */ /* 0x000e620000000a00 */
[----:B------:R-:W-:Y:S01]  /*01b0*/  DMUL R14, R14, 100 ;  /* 0x405900000e0e7828 */ /* 0x000fe20000000000 */
[----:B------:R-:W1:Y:S01]  /*01c0*/  LDCU.64 UR6, c[0x0][0x390] ;  /* 0x00007200ff0677ac */ /* 0x000e620008000a00 */
[----:B0-----:R-:W0:Y:S01]  /*01d0*/  I2F.F64.U32 R18, UR4 ;  /* 0x0000000400127d12 */ /* 0x001e220008201800 */
[----:B-1----:R-:W-:Y:S01]  /*01e0*/  DADD R20, -R20, UR6 ;  /* 0x0000000614147e29 */ /* 0x002fe20008000100 */
[----:B------:R-:W1:Y:S06]  /*01f0*/  LDCU.64 UR6, c[0x0][0x358] ;  /* 0x00006b00ff0677ac */ /* 0x000e6c0008000a00 */
[----:B0-----:R-:W0:Y:S03]  /*0200*/  MUFU.RCP64H R3, R19 ;  /* 0x0000001300037308 */ /* 0x001e260000001800 */
        /* <DEDUP_REMOVED lines=11> */
[----:B-1----:R-:W-:Y:S05]  /*02c0*/  @P0 BRA P1, `(.L_x_10) ;  /* 0x0000000000100947 */ /* 0x002fea0000800000 */
[----:B------:R-:W-:-:S07]  /*02d0*/  MOV R0, 0x2f0 ;  /* 0x000002f000007802 */ /* 0x000fce0000000f00 */
[----:B------:R-:W-:Y:S05]  /*02e0*/  CALL.REL.NOINC `($__internal_0_$__cuda_sm20_div_rn_f64_full) ;  /* 0x0000001c00147944 */ /* 0x000fea0003c00000 */
[----:B------:R-:W-:Y:S02]  /*02f0*/  IMAD.MOV.U32 R2, RZ, RZ, R24 ;  /* 0x000000ffff027224 */ /* 0x000fe400078e0018 */
[----:B------:R-:W-:-:S07]  /*0300*/  IMAD.MOV.U32 R3, RZ, RZ, R25 ;  /* 0x000000ffff037224 */ /* 0x000fce00078e0019 */
.L_x_10:
[----:B------:R-:W0:Y:S01]  /*0310*/  S2R R4, SR_CTAID.X ;  /* 0x0000000000047919 */ /* 0x000e220000002500 */
[----:B------:R-:W1:Y:S01]  /*0320*/  LDCU.64 UR8, c[0x0][0x388] ;  /* 0x00007100ff0877ac */ /* 0x000e620008000a00 */
[----:B------:R-:W2:Y:S01]  /*0330*/  S2R R5, SR_TID.X ;  /* 0x0000000000057919 */ /* 0x000ea20000002100 */
[----:B------:R-:W3:Y:S01]  /*0340*/  MUFU.RSQ64H R17, 11358.0546875 ;  /* 0x40c62f0700117908 */ /* 0x000ee20000001c00 */
[----:B------:R-:W-:Y:S01]  /*0350*/  IMAD.MOV.U32 R16, RZ, RZ, RZ ;  /* 0x000000ffff107224 */ /* 0x000fe200078e00ff */
[----:B------:R-:W4:Y:S01]  /*0360*/  LDC.64 R8, c[0x0][0x398] ;  /* 0x0000e600ff087b82 */ /* 0x000f220000000a00 */
[----:B------:R-:W1:Y:S07]  /*0370*/  LDCU.64 UR10, c[0x0][0x3a0] ;  /* 0x00007400ff0a77ac */ /* 0x000e6e0008000a00 */
[----:B------:R-:W1:Y:S01]  /*0380*/  LDC.64 R10, c[0x0][0x3b0] ;  /* 0x0000ec00ff0a7b82 */ /* 0x000e620000000a00 */
[----:B0-----:R-:W0:Y:S01]  /*0390*/  I2F.F64.U32 R6, R4 ;  /* 0x0000000400067312 */ /* 0x001e220000201800 */
[----:B---3--:R-:W-:Y:S01]  /*03a0*/  IADD3 R19, PT, PT, R17, -0x100000, RZ ;  /* 0xfff0000011137810 */ /* 0x008fe20007ffe0ff */
[----:B------:R-:W-:-:S02]  /*03b0*/  IMAD.MOV.U32 R18, RZ, RZ, RZ ;  /* 0x000000ffff127224 */ /* 0x000fc400078e00ff */
[----:B----4-:R-:W-:-:S04]  /*03c0*/  IMAD.WIDE.U32 R8, R4, 0x8, R8 ;  /* 0x0000000804087825 */ /* 0x010fc800078e0008 */
[----:B--2---:R-:W2:Y:S01]  /*03d0*/  I2F.F64.U32 R30, R5 ;  /* 0x00000005001e7312 */ /* 0x004ea20000201800 */
[----:B-1----:R-:W-:Y:S01]  /*03e0*/  IMAD.WIDE.U32 R10, R5, 0x8, R10 ;  /* 0x00000008050a7825 */ /* 0x002fe200078e000a */
[----:B0-----:R-:W-:Y:S01]  /*03f0*/  DFMA R6, R6, R2, UR8 ;  /* 0x0000000806067e2b */ /* 0x001fe20008000002 */
[----:B------:R-:W-:Y:S01]  /*0400*/  UMOV UR8, 0xda1518c3 ;  /* 0xda1518c300087882 */ /* 0x000fe20000000000 */
[----:B------:R-:W-:Y:S02]  /*0410*/  UMOV UR9, 0x40c62f07 ;  /* 0x40c62f0700097882 */ /* 0x000fe40000000000 */
[----:B------:R-:W-:-:S03]  /*0420*/  DMUL R20, R16, UR8 ;  /* 0x0000000810147c28 */ /* 0x000fc60008000000 */
[----:B------:R-:W-:Y:S01]  /*0430*/  STG.E.64 desc[UR6][R8.64], R6 ;  /* 0x0000000608007986 */ /* 0x000fe2000c101b06 */
[----:B--2---:R-:W-:-:S04]  /*0440*/  DFMA R30, R14, R30, UR10 ;  /* 0x0000000a0e1e7e2b */ /* 0x004fc8000800001e */
[----:B------:R-:W-:-:S03]  /*0450*/  DFMA R22, R20, -R20, UR8 ;  /* 0x0000000814167e2b */ /* 0x000fc60008000814 */
[----:B------:R0:W-:Y:S04]  /*0460*/  STG.E.64 desc[UR6][R10.64], R30 ;  /* 0x0000001e0a007986 */ /* 0x0001e8000c101b06 */
[----:B------:R1:W5:Y:S01]  /*0470*/  LDG.E.64 R12, desc[UR6][R8.64] ;  /* 0x00000006080c7981 */ /* 0x000362000c1e1b00 */
[----:B------:R-:W-:-:S08]  /*0480*/  DFMA R22, R18, R22, R20 ;  /* 0x000000161216722b */ /* 0x000fd00000000014 */
[-C--:B------:R-:W-:Y:S01]  /*0490*/  DFMA R16, R16, -R22.reuse, 1 ;  /* 0x3ff000001010742b */ /* 0x080fe20000000816 */
[----:B0-----:R-:W-:Y:S01]  /*04a0*/  IMAD.MOV.U32 R10, RZ, RZ, -0x58dfa11e ;  /* 0xa7205ee2ff0a7424 */ /* 0x001fe200078e00ff */
[----:B------:R-:W-:Y:S01]  /*04b0*/  DFMA R6, R22, -R22, UR8 ;  /* 0x0000000816067e2b */ /* 0x000fe20008000816 */
[----:B------:R-:W-:Y:S01]  /*04c0*/  IMAD.MOV.U32 R11, RZ, RZ, 0x405aa50c ;  /* 0x405aa50cff0b7424 */ /* 0x000fe200078e00ff */
[----:B------:R-:W-:Y:S01]  /*04d0*/  UMOV UR8, 0x0 ;  /* 0x0000000000087882 */ /* 0x000fe20000000000 */
[----:B------:R-:W-:-:S03]  /*04e0*/  UMOV UR9, 0x3ff00000 ;  /* 0x3ff0000000097882 */ /* 0x000fc60000000000 */
[----:B------:R-:W-:Y:S02]  /*04f0*/  DFMA R16, R18, R16, R18 ;  /* 0x000000101210722b */ /* 0x000fe40000000012 */
[----:B-1----:R-:W-:-:S06]  /*0500*/  DADD R8, R10, -UR8 ;  /* 0x800000080a087e29 */ /* 0x002fcc0008000000 */
[----:B------:R-:W-:-:S04]  /*0510*/  DFMA R6, R16, R6, R22 ;  /* 0x000000061006722b */ /* 0x000fc80000000016 */
[C---:B------:R-:W-:Y:S02]  /*0520*/  ISETP.NE.AND P1, PT, R9.reuse, RZ, PT ;  /* 0x000000ff0900720c */ /* 0x040fe40003f25270 */
[----:B------:R-:W-:-:S04]  /*0530*/  ISETP.GT.U32.AND P0, PT, R9, 0x432fffff, PT ;  /* 0x432fffff0900780c */ /* 0x000fc80003f04070 */
[----:B------:R-:W-:Y:S02]  /*0540*/  FSEL R10, R6, RZ, P1 ;  /* 0x000000ff060a7208 */ /* 0x000fe40000800000 */
[----:B------:R-:W-:Y:S02]  /*0550*/  FSEL R6, R7, RZ, P1 ;  /* 0x000000ff07067208 */ /* 0x000fe40000800000 */
[----:B------:R-:W-:Y:S02]  /*0560*/  FSEL R10, R10, 1.4012984643248170709e-45, !P0 ;  /* 0x000000010a0a7808 */ /* 0x000fe40004000000 */
[----:B------:R-:W-:-:S06]  /*0570*/  FSEL R11, R6, -1.875, !P0 ;  /* 0xbff00000060b7808 */ /* 0x000fcc0004000000 */
[----:B------:R-:W-:-:S10]  /*0580*/  DADD R10, R8, R10 ;  /* 0x00000000080a7229 */ /* 0x000fd4000000000a */
[----:B------:R-:W-:-:S04]  /*0590*/  FSETP.GT.AND P0, PT, R11, -1.6999999284744262695, PT ;  /* 0xbfd999990b00780b */ /* 0x000fc80003f04000 */
[----:B------:R-:W-:-:S13]  /*05a0*/  FSETP.GEU.OR P0, PT, R11, 1.7916666269302368164, !P0 ;  /* 0x3fe555550b00780b */ /* 0x000fda000470e400 */
[----:B------:R-:W-:Y:S05]  /*05b0*/  @P0 BRA `(.L_x_11) ;  /* 0x0000000000cc0947 */ /* 0x000fea0003800000 */
[----:B------:R-:W-:Y:S01]  /*05c0*/  DADD R18, R10, 2 ;  /* 0x400000000a127429 */ /* 0x000fe20000000000 */
[----:B------:R-:W-:Y:S01]  /*05d0*/  IMAD.MOV.U32 R6, RZ, RZ, 0x1 ;  /* 0x00000001ff067424 */ /* 0x000fe200078e00ff */
[----:B------:R-:W-:-:S04]  /*05e0*/  FSETP.GEU.AND P1, PT, |R11|, 6.5827683646048100446e-37, PT ;  /* 0x036000000b00780b */ /* 0x000fc80003f2e200 */
[----:B------:R-:W0:Y:S02]  /*05f0*/  MUFU.RCP64H R7, R19 ;  /* 0x0000001300077308 */ /* 0x000e240000001800 */
        /* <DEDUP_REMOVED lines=11> */
[----:B------:R-:W-:Y:S01]  /*06b0*/  IMAD.MOV.U32 R20, RZ, RZ, R10 ;  /* 0x000000ffff147224 */ /* 0x000fe200078e000a */
[----:B------:R-:W-:Y:S01]  /*06c0*/  MOV R0, 0x6f0 ;  /* 0x000006f000007802 */ /* 0x000fe20000000f00 */
[----:B------:R-:W-:-:S07]  /*06d0*/  IMAD.MOV.U32 R21, RZ, RZ, R11 ;  /* 0x000000ffff157224 */ /* 0x000fce00078e000b */
[----:B-----5:R-:W-:Y:S05]  /*06e0*/  CALL.REL.NOINC `($__internal_0_$__cuda_sm20_div_rn_f64_full) ;  /* 0x0000001800147944 */ /* 0x020fea0003c00000 */
[----:B------:R-:W-:Y:S01]  /*06f0*/  IMAD.MOV.U32 R6, RZ, RZ, R24 ;  /* 0x000000ffff067224 */ /* 0x000fe200078e0018 */
[----:B------:R-:W-:-:S07]  /*0700*/  MOV R7, R25 ;  /* 0x0000001900077202 */ /* 0x000fce0000000f00 */
.L_x_12:
[----:B------:R-:W-:Y:S01]  /*0710*/  DMUL R16, R10, -R6 ;  /* 0x800000060a107228 */ /* 0x000fe20000000000 */
[----:B------:R-:W-:Y:S01]  /*0720*/  IMAD.MOV.U32 R20, RZ, RZ, -0x314d23bc ;  /* 0xceb2dc44ff147424 */ /* 0x000fe200078e00ff */
[----:B------:R-:W-:Y:S01]  /*0730*/  UMOV UR8, 0x2fbe14b5 ;  /* 0x2fbe14b500087882 */ /* 0x000fe20000000000 */
[----:B------:R-:W-:Y:S01]  /*0740*/  IMAD.MOV.U32 R21, RZ, RZ, 0x3ed087ff ;  /* 0x3ed087ffff157424 */ /* 0x000fe200078e00ff */
[----:B------:R-:W-:-:S04]  /*0750*/  UMOV UR9, 0x3eb372fb ;  /* 0x3eb372fb00097882 */ /* 0x000fc80000000000 */
[----:B------:R-:W-:-:S08]  /*0760*/  DADD R6, R10, R16 ;  /* 0x000000000a067229 */ /* 0x000fd00000000010 */
[----:B------:R-:W-:-:S08]  /*0770*/  DMUL R18, R6, R6 ;  /* 0x0000000606127228 */ /* 0x000fd00000000000 */
[----:B------:R-:W-:Y:S01]  /*0780*/  DFMA R20, R18, UR8, R20 ;  /* 0x0000000812147c2b */ /* 0x000fe20008000014 */
[----:B------:R-:W-:Y:S01]  /*0790*/  UMOV UR8, 0x890f468c ;  /* 0x890f468c00087882 */ /* 0x000fe20000000000 */
[----:B------:R-:W-:-:S06]  /*07a0*/  UMOV UR9, 0x3ef3b9ff ;  /* 0x3ef3b9ff00097882 */ /* 0x000fcc0000000000 */
[----:B------:R-:W-:Y:S01]  /*07b0*/  DFMA R20, R18, R20, UR8 ;  /* 0x0000000812147e2b */ /* 0x000fe20008000014 */
        /* <DEDUP_REMOVED lines=14> */
[----:B------:R-:W-:-:S08]  /*08a0*/  DFMA R20, R18, R20, UR8 ;  /* 0x0000000812147e2b */ /* 0x000fd00008000014 */
[----:B------:R-:W-:-:S08]  /*08b0*/  DMUL R20, R18, R20 ;  /* 0x0000001412147228 */ /* 0x000fd00000000000 */
[----:B------:R-:W-:-:S08]  /*08c0*/  DFMA R20, R6, R20, R16 ;  /* 0x000000140614722b */ /* 0x000fd00000000010 */
[----:B------:R-:W-:Y:S01]  /*08d0*/  DADD R20, R10, R20 ;  /* 0x000000000a147229 */ /* 0x000fe20000000014 */
[----:B------:R-:W-:Y:S10]  /*08e0*/  BRA `(.L_x_13) ;  /* 0x00000004004c7947 */ /* 0x000ff40003800000 */
.L_x_11:
[----:B------:R-:W-:-:S10]  /*08f0*/  DADD R6, R10, 1 ;  /* 0x3ff000000a067429 */ /* 0x000fd40000000000 */
[----:B------:R-:W-:Y:S01]  /*0900*/  ISETP.GT.AND P0, PT, R7, 0xfffff, PT ;  /* 0x000fffff0700780c */ /* 0x000fe20003f04270 */
[----:B------:R-:W-:Y:S02]  /*0910*/  IMAD.MOV.U32 R10, RZ, RZ, R6 ;  /* 0x000000ffff0a7224 */ /* 0x000fe400078e0006 */
[----:B------:R-:W-:-:S10]  /*0920*/  IMAD.MOV.U32 R11, RZ, RZ, R7 ;  /* 0x000000ffff0b7224 */ /* 0x000fd400078e0007 */
[----:B------:R-:W-:-:S10]  /*0930*/  @!P0 DMUL R10, R10, 1.80143985094819840000e+16 ;  /* 0x435000000a0a8828 */ /* 0x000fd40000000000 */
[----:B------:R-:W-:Y:S02]  /*0940*/  @!P0 IMAD.MOV.U32 R7, RZ, RZ, R11 ;  /* 0x000000ffff078224 */ /* 0x000fe400078e000b */
[----:B------:R-:W-:Y:S02]  /*0950*/  @!P0 IMAD.MOV.U32 R6, RZ, RZ, R10 ;  /* 0x000000ffff068224 */ /* 0x000fe400078e000a */
[----:B------:R-:W-:-:S05]  /*0960*/  VIADD R0, R7, 0xffffffff ;  /* 0xffffffff07007836 */ /* 0x000fca0000000000 */
[----:B------:R-:W-:Y:S01]  /*0970*/  ISETP.GT.U32.AND P1, PT, R0, 0x7feffffe, PT ;  /* 0x7feffffe0000780c */ /* 0x000fe20003f24070 */
[----:B------:R-:W-:Y:S01]  /*0980*/  IMAD.MOV.U32 R0, RZ, RZ, -0x3ff ;  /* 0xfffffc01ff007424 */ /* 0x000fe200078e00ff */
[----:B------:R-:W-:-:S11]  /*0990*/  @!P0 MOV R0, 0xfffffbcb ;  /* 0xfffffbcb00008802 */ /* 0x000fd60000000f00 */
[----:B------:R-:W-:Y:S05]  /*09a0*/  @P1 BRA `(.L_x_14) ;  /* 0x0000000400041947 */ /* 0x000fea0003800000 */
[----:B------:R-:W-:Y:S01]  /*09b0*/  LOP3.LUT R10, R7, 0xfffff, RZ, 0xc0, !PT ;  /* 0x000fffff070a7812 */ /* 0x000fe200078ec0ff */
[----:B------:R-:W-:Y:S01]  /*09c0*/  IMAD.MOV.U32 R16, RZ, RZ, RZ ;  /* 0x000000ffff107224 */ /* 0x000fe200078e00ff */
[----:B------:R-:W-:Y:S01]  /*09d0*/  UMOV UR8, 0x3ae80f1e ;  /* 0x3ae80f1e00087882 */ /* 0x000fe20000000000 */
[----:B------:R-:W-:Y:S01]  /*09e0*/  IMAD.MOV.U32 R24, RZ, RZ, -0x748574fc ;  /* 0x8b7a8b04ff187424 */ /* 0x000fe200078e00ff */
[----:B------:R-:W-:Y:S01]  /*09f0*/  LOP3.LUT R11, R10, 0x3ff00000, RZ, 0xfc, !PT ;  /* 0x3ff000000a0b7812 */ /* 0x000fe200078efcff */
[----:B------:R-:W-:Y:S01]  /*0a00*/  IMAD.MOV.U32 R10, RZ, RZ, R6 ;  /* 0x000000ffff0a7224 */ /* 0x000fe200078e0006 */
[----:B------:R-:W-:Y:S01]  /*0a10*/  UMOV UR9, 0x3eb1380b ;  /* 0x3eb1380b00097882 */ /* 0x000fe20000000000 */
[----:B------:R-:W-:Y:S01]  /*0a20*/  IMAD.MOV.U32 R25, RZ, RZ, 0x3ed0ee25 ;  /* 0x3ed0ee25ff197424 */ /* 0x000fe200078e00ff */
[----:B------:R-:W-:Y:S01]  /*0a30*/  ISETP.GE.U32.AND P0, PT, R11, 0x3ff6a09f, PT ;  /* 0x3ff6a09f0b00780c */ /* 0x000fe20003f06070 */
[----:B------:R-:W-:Y:S01]  /*0a40*/  IMAD.MOV.U32 R27, RZ, RZ, 0x43300000 ;  /* 0x43300000ff1b7424 */ /* 0x000fe200078e00ff */
[----:B------:R-:W-:Y:S01]  /*0a50*/  LEA.HI R0, R7, R0, RZ, 0xc ;  /* 0x0000000007007211 */ /* 0x000fe200078f60ff */
[----:B------:R-:W-:Y:S01]  /*0a60*/  UMOV UR10, 0x80000000 ;  /* 0x80000000000a7882 */ /* 0x000fe20000000000 */
[----:B------:R-:W-:-:S09]  /*0a70*/  UMOV UR11, 0x43300000 ;  /* 0x43300000000b7882 */ /* 0x000fd20000000000 */
[----:B------:R-:W-:Y:S01]  /*0a80*/  @P0 VIADD R17, R11, 0xfff00000 ;  /* 0xfff000000b110836 */ /* 0x000fe20000000000 */
[----:B------:R-:W-:-:S03]  /*0a90*/  @P0 IADD3 R0, PT, PT, R0, 0x1, RZ ;  /* 0x0000000100000810 */ /* 0x000fc60007ffe0ff */
[----:B------:R-:W-:Y:S01]  /*0aa0*/  @P0 IMAD.MOV.U32 R11, RZ, RZ, R17 ;  /* 0x000000ffff0b0224 */ /* 0x000fe200078e0011 */
[----:B------:R-:W-:-:S05]  /*0ab0*/  LOP3.LUT R26, R0, 0x80000000, RZ, 0x3c, !PT ;  /* 0x80000000001a7812 */ /* 0x000fca00078e3cff */
[C---:B------:R-:W-:Y:S02]  /*0ac0*/  DADD R22, R10.reuse, 1 ;  /* 0x3ff000000a167429 */ /* 0x040fe40000000000 */
[----:B------:R-:W-:-:S04]  /*0ad0*/  DADD R10, R10, -1 ;  /* 0xbff000000a0a7429 */ /* 0x000fc80000000000 */
[----:B------:R-:W0:Y:S02]  /*0ae0*/  MUFU.RCP64H R17, R23 ;  /* 0x0000001700117308 */ /* 0x000e240000001800 */
[----:B0-----:R-:W-:-:S08]  /*0af0*/  DFMA R18, -R22, R16, 1 ;  /* 0x3ff000001612742b */ /* 0x001fd00000000110 */
[----:B------:R-:W-:-:S08]  /*0b00*/  DFMA R18, R18, R18, R18 ;  /* 0x000000121212722b */ /* 0x000fd00000000012 */
[----:B------:R-:W-:-:S08]  /*0b10*/  DFMA R16, R16, R18, R16 ;  /* 0x000000121010722b */ /* 0x000fd00000000010 */
[----:B------:R-:W-:-:S08]  /*0b20*/  DMUL R18, R10, R16 ;  /* 0x000000100a127228 */ /* 0x000fd00000000000 */
[----:B------:R-:W-:-:S08]  /*0b30*/  DFMA R18, R10, R16, R18 ;  /* 0x000000100a12722b */ /* 0x000fd00000000012 */
[----:B------:R-:W-:Y:S02]  /*0b40*/  DMUL R20, R18, R18 ;  /* 0x0000001212147228 */ /* 0x000fe40000000000 */
[----:B------:R-:W-:-:S06]  /*0b50*/  DADD R6, R10, -R18 ;  /* 0x000000000a067229 */ /* 0x000fcc0000000812 */
[----:B------:R-:W-:Y:S01]  /*0b60*/  DFMA R22, R20, UR8, R24 ;  /* 0x0000000814167c2b */ /* 0x000fe20008000018 */
[----:B------:R-:W-:Y:S01]  /*0b70*/  UMOV UR8, 0x9f02676f ;  /* 0x9f02676f00087882 */ /* 0x000fe20000000000 */
[----:B------:R-:W-:Y:S01]  /*0b80*/  UMOV UR9, 0x3ef3b266 ;  /* 0x3ef3b26600097882 */ /* 0x000fe20000000000 */
[----:B------:R-:W-:Y:S02]  /*0b90*/  DADD R24, R6, R6 ;  /* 0x0000000006187229 */ /* 0x000fe40000000006 */
[----:B------:R-:W-:Y:S01]  /*0ba0*/  DADD R6, R26, -UR10 ;  /* 0x8000000a1a067e29 */ /* 0x000fe20008000000 */
[----:B------:R-:W-:Y:S01]  /*0bb0*/  UMOV UR10, 0xfefa39ef ;  /* 0xfefa39ef000a7882 */ /* 0x000fe20000000000 */
[----:B------:R-:W-:Y:S01]  /*0bc0*/  UMOV UR11, 0x3fe62e42 ;  /* 0x3fe62e42000b7882 */ /* 0x000fe20000000000 */
[----:B------:R-:W-:Y:S01]  /*0bd0*/  DFMA R22, R20, R22, UR8 ;  /* 0x0000000814167e2b */ /* 0x000fe20008000016 */
[----:B------:R-:W-:Y:S01]  /*0be0*/  UMOV UR8, 0xa9ab0956 ;  /* 0xa9ab095600087882 */ /* 0x000fe20000000000 */
[----:B------:R-:W-:Y:S01]  /*0bf0*/  UMOV UR9, 0x3f1745cb ;  /* 0x3f1745cb00097882 */ /* 0x000fe20000000000 */
[----:B------:R-:W-:-:S02]  /*0c00*/  DFMA R24, R10, -R18, R24 ;  /* 0x800000120a18722b */ /* 0x000fc40000000018 */
[----:B------:R-:W-:-:S03]  /*0c10*/  DFMA R10, R6, UR10, R18 ;  /* 0x0000000a060a7c2b */ /* 0x000fc60008000012 */
[----:B------:R-:W-:Y:S01]  /*0c20*/  DFMA R22, R20, R22, UR8 ;  /* 0x0000000814167e2b */ /* 0x000fe20008000016 */
[----:B------:R-:W-:Y:S01]  /*0c30*/  UMOV UR8, 0x2d1b5154 ;  /* 0x2d1b515400087882 */ /* 0x000fe20000000000 */
[----:B------:R-:W-:Y:S01]  /*0c40*/  UMOV UR9, 0x3f3c71c7 ;  /* 0x3f3c71c700097882 */ /* 0x000fe20000000000 */
[----:B------:R-:W-:-:S05]  /*0c50*/  DMUL R24, R16, R24 ;  /* 0x0000001810187228 */ /* 0x000fca0000000000 */
        /* <DEDUP_REMOVED lines=11> */
[----:B------:R-:W-:Y:S02]  /*0d10*/  UMOV UR9, 0x3fe62e42 ;  /* 0x3fe62e4200097882 */ /* 0x000fe40000000000 */
[----:B------:R-:W-:Y:S01]  /*0d20*/  DFMA R26, R6, -UR8, R10 ;  /* 0x80000008061a7c2b */ /* 0x000fe2000800000a */
[----:B------:R-:W-:Y:S01]  /*0d30*/  UMOV UR8, 0x3b39803f ;  /* 0x3b39803f00087882 */ /* 0x000fe20000000000 */
[----:B------:R-:W-:Y:S02]  /*0d40*/  UMOV UR9, 0x3c7abc9e ;  /* 0x3c7abc9e00097882 */ /* 0x000fe40000000000 */
[----:B------:R-:W-:-:S04]  /*0d50*/  DMUL R22, R20, R22 ;  /* 0x0000001614167228 */ /* 0x000fc80000000000 */
[----:B------:R-:W-:-:S04]  /*0d60*/  DADD R26, -R18, R26 ;  /* 0x00000000121a7229 */ /* 0x000fc8000000011a */
[----:B------:R-:W-:-:S08]  /*0d70*/  DFMA R22, R18, R22, R24 ;  /* 0x000000161216722b */ /* 0x000fd00000000018 */
[----:B------:R-:W-:-:S08]  /*0d80*/  DADD R22, R22, -R26 ;  /* 0x0000000016167229 */ /* 0x000fd0000000081a */
[----:B------:R-:W-:-:S08]  /*0d90*/  DFMA R22, R6, UR8, R22 ;  /* 0x0000000806167c2b */ /* 0x000fd00008000016 */
[----:B------:R-:W-:Y:S01]  /*0da0*/  DADD R20, R10, R22 ;  /* 0x000000000a147229 */ /* 0x000fe20000000016 */
[----:B------:R-:W-:Y:S10]  /*0db0*/  BRA `(.L_x_13) ;  /* 0x0000000000187947 */ /* 0x000ff40003800000 */
.L_x_14:
[----:B------:R-:W-:Y:S01]  /*0dc0*/  IMAD.MOV.U32 R6, RZ, RZ, 0x0 ;  /* 0x00000000ff067424 */ /* 0x000fe200078e00ff */
[----:B------:R-:W-:Y:S01]  /*0dd0*/  LOP3.LUT P0, RZ, R11, 0x7fffffff, RZ, 0xc0, !PT ;  /* 0x7fffffff0bff7812 */ /* 0x000fe2000780c0ff */
[----:B------:R-:W-:-:S06]  /*0de0*/  IMAD.MOV.U32 R7, RZ, RZ, 0x7ff00000 ;  /* 0x7ff00000ff077424 */ /* 0x000fcc00078e00ff */
[----:B------:R-:W-:-:S10]  /*0df0*/  DFMA R6, R10, R6, +INF ;  /* 0x7ff000000a06742b */ /* 0x000fd40000000006 */
[----:B------:R-:W-:Y:S02]  /*0e00*/  FSEL R20, R6, RZ, P0 ;  /* 0x000000ff06147208 */ /* 0x000fe40000000000 */
[----:B------:R-:W-:-:S07]  /*0e10*/  FSEL R21, R7, -QNAN , P0 ;  /* 0xfff0000007157808 */ /* 0x000fce0000000000 */
.L_x_13:
[----:B-----5:R-:W-:Y:S01]  /*0e20*/  DMUL R10, R12, R12 ;  /* 0x0000000c0c0a7228 */ /* 0x020fe20000000000 */
[----:B------:R-:W-:Y:S01]  /*0e30*/  UMOV UR8, 0x9b855ed4 ;  /* 0x9b855ed400087882 */ /* 0x000fe20000000000 */
[----:B------:R-:W-:Y:S01]  /*0e40*/  UMOV UR9, 0x3f93f285 ;  /* 0x3f93f28500097882 */ /* 0x000fe20000000000 */
[----:B------:R-:W-:Y:S01]  /*0e50*/  IMAD.MOV.U32 R18, RZ, RZ, 0x0 ;  /* 0x00000000ff127424 */ /* 0x000fe200078e00ff */
[----:B------:R-:W-:Y:S01]  /*0e60*/  ISETP.GT.U32.AND P1, PT, R9, 0x432fffff, PT ;  /* 0x432fffff0900780c */ /* 0x000fe20003f24070 */
[----:B------:R-:W-:-:S03]  /*0e70*/  IMAD.MOV.U32 R19, RZ, RZ, 0x3fd80000 ;  /* 0x3fd80000ff137424 */ /* 0x000fc600078e00ff */
[----:B------:R-:W-:Y:S01]  /*0e80*/  DADD R24, R10, UR8 ;  /* 0x000000080a187e29 */ /* 0x000fe20008000000 */
[----:B------:R-:W-:Y:S01]  /*0e90*/  UMOV UR8, 0xfefa39ef ;  /* 0xfefa39ef00087882 */ /* 0x000fe20000000000 */
[----:B------:R-:W-:Y:S02]  /*0ea0*/  UMOV UR9, 0x3fe62e42 ;  /* 0x3fe62e4200097882 */ /* 0x000fe40000000000 */
[----:B------:R-:W-:Y:S02]  /*0eb0*/  DADD R26, R20, UR8 ;  /* 0x00000008141a7e29 */ /* 0x000fe40008000000 */
[----:B------:R-:W0:Y:S04]  /*0ec0*/  MUFU.RSQ64H R17, R25 ;  /* 0x0000001900117308 */ /* 0x000e280000001c00 */
[----:B------:R-:W-:-:S04]  /*0ed0*/  VIADD R16, R25, 0xfcb00000 ;  /* 0xfcb0000019107836 */ /* 0x000fc80000000000 */
[----:B------:R-:W-:Y:S02]  /*0ee0*/  FSEL R20, R26, R20, P1 ;  /* 0x000000141a147208 */ /* 0x000fe40000800000 */
[----:B------:R-:W-:Y:S02]  /*0ef0*/  ISETP.GE.U32.AND P0, PT, R16, 0x7ca00000, PT ;  /* 0x7ca000001000780c */ /* 0x000fe40003f06070 */
[----:B------:R-:W-:Y:S01]  /*0f00*/  FSEL R21, R27, R21, P1 ;  /* 0x000000151b157208 */ /* 0x000fe20000800000 */
[----:B0-----:R-:W-:-:S08]  /*0f10*/  DMUL R6, R16, R16 ;  /* 0x0000001010067228 */ /* 0x001fd00000000000 */
[----:B------:R-:W-:-:S08]  /*0f20*/  DFMA R6, R24, -R6, 1 ;  /* 0x3ff000001806742b */ /* 0x000fd00000000806 */
[----:B------:R-:W-:Y:S02]  /*0f30*/  DFMA R18, R6, R18, 0.5 ;  /* 0x3fe000000612742b */ /* 0x000fe40000000012 */
[----:B------:R-:W-:-:S08]  /*0f40*/  DMUL R6, R16, R6 ;  /* 0x0000000610067228 */ /* 0x000fd00000000000 */
[----:B------:R-:W-:-:S08]  /*0f50*/  DFMA R28, R18, R6, R16 ;  /* 0x00000006121c722b */ /* 0x000fd00000000010 */
[----:B------:R-:W-:Y:S02]  /*0f60*/  DMUL R18, R24, R28 ;  /* 0x0000001c18127228 */ /* 0x000fe40000000000 */
[----:B------:R-:W-:Y:S01]  /*0f70*/  VIADD R7, R29, 0xfff00000 ;  /* 0xfff000001d077836 */ /* 0x000fe20000000000 */
[----:B------:R-:W-:-:S05]  /*0f80*/  MOV R6, R28 ;  /* 0x0000001c00067202 */ /* 0x000fca0000000f00 */
[----:B------:R-:W-:-:S08]  /*0f90*/  DFMA R22, R18, -R18, R24 ;  /* 0x800000121216722b */ /* 0x000fd00000000018 */
[----:B------:R-:W-:Y:S01]  /*0fa0*/  DFMA R8, R22, R6, R18 ;  /* 0x000000061608722b */ /* 0x000fe20000000012 */
[----:B------:R-:W-:Y:S10]  /*0fb0*/  @!P0 BRA `(.L_x_15) ;  /* 0x00000000001c8947 */ /* 0x000ff40003800000 */
[----:B------:R-:W-:Y:S02]  /*0fc0*/  IMAD.MOV.U32 R8, RZ, RZ, R22 ;  /* 0x000000ffff087224 */ /* 0x000fe400078e0016 */
[----:B------:R-:W-:Y:S01]  /*0fd0*/  IMAD.MOV.U32 R22, RZ, RZ, R16 ;  /* 0x000000ffff167224 */ /* 0x000fe200078e0010 */
[----:B------:R-:W-:Y:S01]  /*0fe0*/  MOV R16, 0x1030 ;  /* 0x0000103000107802 */ /* 0x000fe20000000f00 */
[----:B------:R-:W-:Y:S02]  /*0ff0*/  IMAD.MOV.U32 R6, RZ, RZ, R28 ;  /* 0x000000ffff067224 */ /* 0x000fe400078e001c */
[----:B------:R-:W-:Y:S02]  /*1000*/  IMAD.MOV.U32 R0, RZ, RZ, R24 ;  /* 0x000000ffff007224 */ /* 0x000fe400078e0018 */
[----:B------:R-:W-:-:S07]  /*1010*/  IMAD.MOV.U32 R9, RZ, RZ, R25 ;  /* 0x000000ffff097224 */ /* 0x000fce00078e0019 */
[----:B------:R-:W-:Y:S05]  /*1020*/  CALL.REL.NOINC `($__internal_1_$__cuda_sm20_dsqrt_rn_f64_mediumpath_v1) ;  /* 0x0000001400307944 */ /* 0x000fea0003c00000 */
.L_x_15:
[----:B------:R-:W-:Y:S01]  /*1030*/  DADD R20, |R30|, -R20 ;  /* 0x000000001e147229 */ /* 0x000fe20000000a14 */
[----:B------:R-:W-:Y:S01]  /*1040*/  IMAD.MOV.U32 R16, RZ, RZ, 0x652b82fe ;  /* 0x652b82feff107424 */ /* 0x000fe200078e00ff */
[----:B------:R-:W-:Y:S01]  /*1050*/  MOV R17, 0x3ff71547 ;  /* 0x3ff7154700117802 */ /* 0x000fe20000000f00 */
[----:B------:R-:W-:Y:S01]  /*1060*/  UMOV UR8, 0xfefa39ef ;  /* 0xfefa39ef00087882 */ /* 0x000fe20000000000 */
[----:B------:R-:W-:Y:S01]  /*1070*/  UMOV UR9, 0x3fe62e42 ;  /* 0x3fe62e4200097882 */ /* 0x000fe20000000000 */
[----:B------:R-:W0:Y:S01]  /*1080*/  MUFU.RCP64H R23, 0.13957011699676513672 ;  /* 0x3fc1dd6f00177908 */ /* 0x000e220000001800 */
[----:B------:R-:W-:Y:S01]  /*1090*/  IMAD.MOV.U32 R22, RZ, RZ, 0x1 ;  /* 0x00000001ff167424 */ /* 0x000fe200078e00ff */
[----:B------:R-:W-:Y:S01]  /*10a0*/  BSSY.RECONVERGENT B0, `(.L_x_16) ;  /* 0x0000044000007945 */ /* 0x000fe20003800200 */
[----:B------:R-:W-:Y:S01]  /*10b0*/  DFMA R16, R20, R16, 6.75539944105574400000e+15 ;  /* 0x433800001410742b */ /* 0x000fe20000000010 */
[----:B------:R-:W-:Y:S02]  /*10c0*/  FSETP.GEU.AND P1, PT, |R9|, 6.5827683646048100446e-37, PT ;  /* 0x036000000900780b */ /* 0x000fe40003f2e200 */
[----:B------:R-:W-:-:S05]  /*10d0*/  FSETP.GEU.AND P2, PT, |R21|, 4.1917929649353027344, PT ;  /* 0x4086232b1500780b */ /* 0x000fca0003f4e200 */
[----:B------:R-:W-:-:S08]  /*10e0*/  DADD R18, R16, -6.75539944105574400000e+15 ;  /* 0xc338000010127429 */ /* 0x000fd00000000000 */
[----:B------:R-:W-:Y:S01]  /*10f0*/  DFMA R6, R18, -UR8, R20 ;  /* 0x8000000812067c2b */ /* 0x000fe20008000014 */
[----:B------:R-:W-:Y:S01]  /*1100*/  UMOV UR8, 0x3b39803f ;  /* 0x3b39803f00087882 */ /* 0x000fe20000000000 */
[----:B------:R-:W-:-:S06]  /*1110*/  UMOV UR9, 0x3c7abc9e ;  /* 0x3c7abc9e00097882 */ /* 0x000fcc0000000000 */
[----:B------:R-:W-:Y:S01]  /*1120*/  DFMA R18, R18, -UR8, R6 ;  /* 0x8000000812127c2b */ /* 0x000fe20008000006 */
[----:B------:R-:W-:Y:S01]  /*1130*/  UMOV UR8, 0x69ce2bdf ;  /* 0x69ce2bdf00087882 */ /* 0x000fe20000000000 */
[----:B------:R-:W-:Y:S01]  /*1140*/  IMAD.MOV.U32 R6, RZ, RZ, -0x35dec16 ;  /* 0xfca213eaff067424 */ /* 0x000fe200078e00ff */
[----:B------:R-:W-:Y:S01]  /*1150*/  UMOV UR9, 0x3e5ade15 ;  /* 0x3e5ade1500097882 */ /* 0x000fe20000000000 */
[----:B------:R-:W-:-:S06]  /*1160*/  IMAD.MOV.U32 R7, RZ, RZ, 0x3e928af3 ;  /* 0x3e928af3ff077424 */ /* 0x000fcc00078e00ff */
[----:B------:R-:W-:Y:S01]  /*1170*/  DFMA R6, R18, UR8, R6 ;  /* 0x0000000812067c2b */ /* 0x000fe20008000006 */
[----:B------:R-:W-:Y:S01]  /*1180*/  UMOV UR8, 0x62401315 ;  /* 0x6240131500087882 */ /* 0x000fe20000000000 */
[----:B------:R-:W-:-:S06]  /*1190*/  UMOV UR9, 0x3ec71dee ;  /* 0x3ec71dee00097882 */ /* 0x000fcc0000000000 */
[----:B------:R-:W-:Y:S01]  /*11a0*/  DFMA R24, R18, R6, UR8 ;  /* 0x0000000812187e2b */ /* 0x000fe20008000006 */
[----:B------:R-:W-:Y:S01]  /*11b0*/  UMOV UR8, 0x7c89eb71 ;  /* 0x7c89eb7100087882 */ /* 0x000fe20000000000 */
[----:B------:R-:W-:Y:S01]  /*11c0*/  IMAD.MOV.U32 R6, RZ, RZ, -0x78b39af8 ;  /* 0x874c6508ff067424 */ /* 0x000fe200078e00ff */
[----:B------:R-:W-:Y:S01]  /*11d0*/  UMOV UR9, 0x3efa0199 ;  /* 0x3efa019900097882 */ /* 0x000fe20000000000 */
[----:B------:R-:W-:-:S04]  /*11e0*/  IMAD.MOV.U32 R7, RZ, RZ, 0x3fc1dd6f ;  /* 0x3fc1dd6fff077424 */ /* 0x000fc800078e00ff */
[----:B------:R-:W-:Y:S01]  /*11f0*/  DFMA R24, R18, R24, UR8 ;  /* 0x0000000812187e2b */ /* 0x000fe20008000018 */
[----:B------:R-:W-:Y:S01]  /*1200*/  UMOV UR8, 0x14761f65 ;  /* 0x14761f6500087882 */ /* 0x000fe20000000000 */
[----:B0-----:R-:W-:Y:S01]  /*1210*/  DFMA R26, R22, -R6, 1 ;  /* 0x3ff00000161a742b */ /* 0x001fe20000000806 */
[----:B------:R-:W-:-:S05]  /*1220*/  UMOV UR9, 0x3f2a01a0 ;  /* 0x3f2a01a000097882 */ /* 0x000fca0000000000 */
[----:B------:R-:W-:Y:S01]  /*1230*/  DFMA R24, R18, R24, UR8 ;  /* 0x0000000812187e2b */ /* 0x000fe20008000018 */
[----:B------:R-:W-:Y:S01]  /*1240*/  UMOV UR8, 0x1852b7af ;  /* 0x1852b7af00087882 */ /* 0x000fe20000000000 */
[----:B------:R-:W-:Y:S01]  /*1250*/  DFMA R26, R26, R26, R26 ;  /* 0x0000001a1a1a722b */ /* 0x000fe2000000001a */
[----:B------:R-:W-:-:S05]  /*1260*/  UMOV UR9, 0x3f56c16c ;  /* 0x3f56c16c00097882 */ /* 0x000fca0000000000 */
[----:B------:R-:W-:Y:S01]  /*1270*/  DFMA R24, R18, R24, UR8 ;  /* 0x0000000812187e2b */ /* 0x000fe20008000018 */
[----:B------:R-:W-:Y:S01]  /*1280*/  UMOV UR8, 0x11122322 ;  /* 0x1112232200087882 */ /* 0x000fe20000000000 */
[----:B------:R-:W-:Y:S01]  /*1290*/  DFMA R26, R22, R26, R22 ;  /* 0x0000001a161a722b */ /* 0x000fe20000000016 */
[----:B------:R-:W-:-:S05]  /*12a0*/  UMOV UR9, 0x3f811111 ;  /* 0x3f81111100097882 */ /* 0x000fca0000000000 */
[----:B------:R-:W-:Y:S01]  /*12b0*/  DFMA R24, R18, R24, UR8 ;  /* 0x0000000812187e2b */ /* 0x000fe20008000018 */
[----:B------:R-:W-:Y:S01]  /*12c0*/  UMOV UR8, 0x555502a1 ;  /* 0x555502a100087882 */ /* 0x000fe20000000000 */
[----:B------:R-:W-:Y:S01]  /*12d0*/  DFMA R22, R26, -R6, 1 ;  /* 0x3ff000001a16742b */ /* 0x000fe20000000806 */
[----:B------:R-:W-:-:S05]  /*12e0*/  UMOV UR9, 0x3fa55555 ;  /* 0x3fa5555500097882 */ /* 0x000fca0000000000 */
[----:B------:R-:W-:Y:S01]  /*12f0*/  DFMA R24, R18, R24, UR8 ;  /* 0x0000000812187e2b */ /* 0x000fe20008000018 */
[----:B------:R-:W-:Y:S01]  /*1300*/  UMOV UR8, 0x55555511 ;  /* 0x5555551100087882 */ /* 0x000fe20000000000 */
[----:B------:R-:W-:Y:S01]  /*1310*/  DFMA R22, R26, R22, R26 ;  /* 0x000000161a16722b */ /* 0x000fe2000000001a */
[----:B------:R-:W-:-:S05]  /*1320*/  UMOV UR9, 0x3fc55555 ;  /* 0x3fc5555500097882 */ /* 0x000fca0000000000 */
[----:B------:R-:W-:Y:S01]  /*1330*/  DFMA R24, R18, R24, UR8 ;  /* 0x0000000812187e2b */ /* 0x000fe20008000018 */
[----:B------:R-:W-:Y:S01]  /*1340*/  UMOV UR8, 0xb ;  /* 0x0000000b00087882 */ /* 0x000fe20000000000 */
[----:B------:R-:W-:Y:S01]  /*1350*/  DMUL R26, R22, R8 ;  /* 0x00000008161a7228 */ /* 0x000fe20000000000 */
[----:B------:R-:W-:-:S05]  /*1360*/  UMOV UR9, 0x3fe00000 ;  /* 0x3fe0000000097882 */ /* 0x000fca0000000000 */
[----:B------:R-:W-:Y:S02]  /*1370*/  DFMA R24, R18, R24, UR8 ;  /* 0x0000000812187e2b */ /* 0x000fe40008000018 */
[----:B------:R-:W-:-:S06]  /*1380*/  DFMA R6, R26, -R6, R8 ;  /* 0x800000061a06722b */ /* 0x000fcc0000000008 */
[----:B------:R-:W-:Y:S02]  /*1390*/  DFMA R24, R18, R24, 1 ;  /* 0x3ff000001218742b */ /* 0x000fe40000000018 */
[----:B------:R-:W-:-:S06]  /*13a0*/  DFMA R6, R22, R6, R26 ;  /* 0x000000061606722b */ /* 0x000fcc000000001a */
[----:B------:R-:W-:-:S04]  /*13b0*/  DFMA R24, R18, R24, 1 ;  /* 0x3ff000001218742b */ /* 0x000fc80000000018 */
[----:B------:R-:W-:-:S05]  /*13c0*/  FFMA R0, RZ, 1.5145701169967651367, R7 ;  /* 0x3fc1dd6fff007823 */ /* 0x000fca0000000007 */
[----:B------:R-:W-:Y:S01]  /*13d0*/  FSETP.GT.AND P0, PT, |R0|, 1.469367938527859385e-39, PT ;  /* 0x001000000000780b */ /* 0x000fe20003f04200 */
[----:B------:R-:W-:Y:S01]  /*13e0*/  IMAD R31, R16, 0x100000, R25 ;  /* 0x00100000101f7824 */ /* 0x000fe200078e0219 */
[----:B------:R-:W-:Y:S01]  /*13f0*/  MOV R30, R24 ;  /* 0x00000018001e7202 */ /* 0x000fe20000000f00 */
[----:B------:R-:W-:Y:S10]  /*1400*/  @!P2 BRA `(.L_x_17) ;  /* 0x000000000034a947 */ /* 0x000ff40003800000 */
[----:B------:R-:W-:Y:S01]  /*1410*/  FSETP.GEU.AND P3, PT, |R21|, 4.2275390625, PT ;  /* 0x408748001500780b */ /* 0x000fe20003f6e200 */
[C---:B------:R-:W-:Y:S02]  /*1420*/  DADD R18, R20.reuse, +INF ;  /* 0x7ff0000014127429 */ /* 0x040fe40000000000 */
[----:B------:R-:W-:-:S08]  /*1430*/  DSETP.GEU.AND P2, PT, R20, RZ, PT ;  /* 0x000000ff1400722a */ /* 0x000fd00003f4e000 */
[----:B------:R-:W-:Y:S02]  /*1440*/  FSEL R31, R19, RZ, P2 ;  /* 0x000000ff131f7208 */ /* 0x000fe40001000000 */
[----:B------:R-:W-:Y:S02]  /*1450*/  @!P3 LEA.HI R0, R16, R16, RZ, 0x1 ;  /* 0x000000101000b211 */ /* 0x000fe400078f08ff */
[----:B------:R-:W-:Y:S01]  /*1460*/  FSEL R30, R18, RZ, P2 ;  /* 0x000000ff121e7208 */ /* 0x000fe20001000000 */
[----:B------:R-:W-:Y:S01]  /*1470*/  @!P3 IMAD.MOV.U32 R18, RZ, RZ, RZ ;  /* 0x000000ffff12b224 */ /* 0x000fe200078e00ff */
[----:B------:R-:W-:-:S05]  /*1480*/  @!P3 SHF.R.S32.HI R17, RZ, 0x1, R0 ;  /* 0x00000001ff11b819 */ /* 0x000fca0000011400 */
[----:B------:R-:W-:Y:S02]  /*1490*/  @!P3 IMAD.IADD R16, R16, 0x1, -R17 ;  /* 0x000000011010b824 */ /* 0x000fe400078e0a11 */
[----:B------:R-:W-:-:S03]  /*14a0*/  @!P3 IMAD R17, R17, 0x100000, R25 ;  /* 0x001000001111b824 */ /* 0x000fc600078e0219 */
[----:B------:R-:W-:Y:S01]  /*14b0*/  @!P3 LEA R19, R16, 0x3ff00000, 0x14 ;  /* 0x3ff000001013b811 */ /* 0x000fe200078ea0ff */
[----:B------:R-:W-:-:S06]  /*14c0*/  @!P3 IMAD.MOV.U32 R16, RZ, RZ, R24 ;  /* 0x000000ffff10b224 */ /* 0x000fcc00078e0018 */
[----:B------:R-:W-:-:S11]  /*14d0*/  @!P3 DMUL R30, R16, R18 ;  /* 0x00000012101eb228 */ /* 0x000fd60000000000 */
.L_x_17:
[----:B------:R-:W-:Y:S05]  /*14e0*/  BSYNC.RECONVERGENT B0 ;  /* 0x0000000000007941 */ /* 0x000fea0003800200 */
.L_x_16:
[----:B------:R-:W-:Y:S04]  /*14f0*/  BSSY.RECONVERGENT B0, `(.L_x_18) ;  /* 0x000000a000007945 */ /* 0x000fe80003800200 */
[----:B------:R-:W-:Y:S05]  /*1500*/  @P0 BRA P1, `(.L_x_19) ;  /* 0x0000000000200947 */ /* 0x000fea0000800000 */
[----:B------:R-:W-:Y:S01]  /*1510*/  IMAD.MOV.U32 R20, RZ, RZ, R8 ;  /* 0x000000ffff147224 */ /* 0x000fe200078e0008 */
[----:B------:R-:W-:Y:S01]  /*1520*/  MOV R18, 0x874c6508 ;  /* 0x874c650800127802 */ /* 0x000fe20000000f00 */
[----:B------:R-:W-:Y:S01]  /*1530*/  IMAD.MOV.U32 R21, RZ, RZ, R9 ;  /* 0x000000ffff157224 */ /* 0x000fe200078e0009 */
[----:B------:R-:W-:Y:S01]  /*1540*/  MOV R0, 0x1570 ;  /* 0x0000157000007802 */ /* 0x000fe20000000f00 */
[----:B------:R-:W-:-:S07]  /*1550*/  IMAD.MOV.U32 R19, RZ, RZ, 0x3fc1dd6f ;  /* 0x3fc1dd6fff137424 */ /* 0x000fce00078e00ff */
[----:B------:R-:W-:Y:S05]  /*1560*/  CALL.REL.NOINC `($__internal_0_$__cuda_sm20_div_rn_f64_full) ;  /* 0x0000000800747944 */ /* 0x000fea0003c00000 */
[----:B------:R-:W-:Y:S02]  /*1570*/  IMAD.MOV.U32 R6, RZ, RZ, R24 ;  /* 0x000000ffff067224 */ /* 0x000fe400078e0018 */
[----:B------:R-:W-:-:S07]  /*1580*/  IMAD.MOV.U32 R7, RZ, RZ, R25 ;  /* 0x000000ffff077224 */ /* 0x000fce00078e0019 */
.L_x_19:
[----:B------:R-:W-:Y:S05]  /*1590*/  BSYNC.RECONVERGENT B0 ;  /* 0x0000000000007941 */ /* 0x000fea0003800200 */
.L_x_18:
[----:B------:R-:W-:Y:S01]  /*15a0*/  DMUL R30, R6, R30 ;  /* 0x0000001e061e7228 */ /* 0x000fe20000000000 */
[----:B------:R-:W-:Y:S01]  /*15b0*/  BSSY.RECONVERGENT B0, `(.L_x_20) ;  /* 0x0000091000007945 */ /* 0x000fe20003800200 */
[----:B------:R-:W-:-:S06]  /*15c0*/  CS2R R6, SRZ ;  /* 0x0000000000067805 */ /* 0x000fcc000001ff00 */
[----:B------:R-:W-:-:S14]  /*15d0*/  DSETP.GE.AND P0, PT, R30, 1, PT ;  /* 0x3ff000001e00742a */ /* 0x000fdc0003f06000 */
[----:B------:R-:W-:Y:S05]  /*15e0*/  @P0 BRA `(.L_x_21) ;  /* 0x0000000800340947 */ /* 0x000fea0003800000 */
[----:B------:R-:W-:Y:S01]  /*15f0*/  DADD R6, -R30, 1 ;  /* 0x3ff000001e067429 */ /* 0x000fe20000000100 */
[----:B------:R-:W-:Y:S07]  /*1600*/  BSSY.RECONVERGENT B1, `(.L_x_22) ;  /* 0x000000a000017945 */ /* 0x000fee0003800200 */
[----:B------:R-:W-:-:S14]  /*1610*/  DSETP.NEU.AND P0, PT, R6, RZ, PT ;  /* 0x000000ff0600722a */ /* 0x000fdc0003f0d000 */
[----:B------:R-:W-:Y:S01]  /*1620*/  @!P0 CS2R R18, SRZ ;  /* 0x0000000000128805 */ /* 0x000fe2000001ff00 */
[----:B------:R-:W-:Y:S06]  /*1630*/  @!P0 BRA `(.L_x_23) ;  /* 0x0000000000188947 */ /* 0x000fec0003800000 */
[----:B------:R-:W-:Y:S01]  /*1640*/  DADD R16, -RZ, |R6| ;  /* 0x00000000ff107229 */ /* 0x000fe20000000506 */
[----:B------:R-:W-:-:S10]  /*1650*/  MOV R0, 0x1670 ;  /* 0x0000167000007802 */ /* 0x000fd40000000f00 */
[----:B------:R-:W-:Y:S05]  /*1660*/  CALL.REL.NOINC `($_Z9integrateiddPdddS_S_$__internal_accurate_pow) ;  /* 0x0000001000507944 */ /* 0x000fea0003c00000 */
[----:B------:R-:W-:-:S04]  /*1670*/  ISETP.GE.AND P0, PT, R7, RZ, PT ;  /* 0x000000ff0700720c */ /* 0x000fc80003f06270 */
[----:B------:R-:W-:Y:S02]  /*1680*/  FSEL R18, R18, RZ, P0 ;  /* 0x000000ff12127208 */ /* 0x000fe40000000000 */
[----:B------:R-:W-:-:S07]  /*1690*/  FSEL R19, R22, -QNAN , P0 ;  /* 0xfff8000016137808 */ /* 0x000fce0000000000 */
.L_x_23:
[----:B------:R-:W-:Y:S05]  /*16a0*/  BSYNC.RECONVERGENT B1 ;  /* 0x0000000000017941 */ /* 0x000fea0003800200 */
.L_x_22:
[----:B------:R-:W-:Y:S01]  /*16b0*/  DADD R16, R6, 0.5 ;  /* 0x3fe0000006107429 */ /* 0x000fe20000000000 */
[----:B------:R-:W-:Y:S01]  /*16c0*/  IMAD.MOV.U32 R22, RZ, RZ, 0x652b82fe ;  /* 0x652b82feff167424 */ /* 0x000fe200078e00ff */
[----:B------:R-:W-:Y:S01]  /*16d0*/  DMUL R24, R8, -2 ;  /* 0xc000000008187828 */ /* 0x000fe20000000000 */
[----:B------:R-:W-:Y:S01]  /*16e0*/  IMAD.MOV.U32 R23, RZ, RZ, 0x3ff71547 ;  /* 0x3ff71547ff177424 */ /* 0x000fe200078e00ff */
[----:B------:R-:W-:Y:S06]  /*16f0*/  BSSY.RECONVERGENT B1, `(.L_x_24) ;  /* 0x000000c000017945 */ /* 0x000fec0003800200 */
[----:B------:R-:W-:Y:S01]  /*1700*/  LOP3.LUT R16, R17, 0x7ff00000, RZ, 0xc0, !PT ;  /* 0x7ff0000011107812 */ /* 0x000fe200078ec0ff */
[----:B------:R-:W-:-:S03]  /*1710*/  DFMA R22, R24, R22, 6.75539944105574400000e+15 ;  /* 0x433800001816742b */ /* 0x000fc60000000016 */
[----:B------:R-:W-:-:S05]  /*1720*/  ISETP.NE.AND P0, PT, R16, 0x7ff00000, PT ;  /* 0x7ff000001000780c */ /* 0x000fca0003f05270 */
[----:B------:R-:W-:-:S08]  /*1730*/  DADD R26, R22, -6.75539944105574400000e+15 ;  /* 0xc3380000161a7429 */ /* 0x000fd00000000000 */
[----:B------:R-:W-:Y:S05]  /*1740*/  @P0 BRA `(.L_x_25) ;  /* 0x0000000000180947 */ /* 0x000fea0003800000 */
[----:B------:R-:W-:-:S14]  /*1750*/  DSETP.NAN.AND P0, PT, R6, R6, PT ;  /* 0x000000060600722a */ /* 0x000fdc0003f08000 */
[----:B------:R-:W-:Y:S01]  /*1760*/  @P0 DADD R18, R6, 0.5 ;  /* 0x3fe0000006120429 */ /* 0x000fe20000000000 */
[----:B------:R-:W-:Y:S10]  /*1770*/  @P0 BRA `(.L_x_25) ;  /* 0x00000000000c0947 */ /* 0x000ff40003800000 */
[----:B------:R-:W-:-:S14]  /*1780*/  DSETP.NEU.AND P0, PT, |R6|, +INF , PT ;  /* 0x7ff000000600742a */ /* 0x000fdc0003f0d200 */
[----:B------:R-:W-:Y:S01]  /*1790*/  @!P0 IMAD.MOV.U32 R18, RZ, RZ, 0x0 ;  /* 0x00000000ff128424 */ /* 0x000fe200078e00ff */
[----:B------:R-:W-:-:S07]  /*17a0*/  @!P0 MOV R19, 0x7ff00000 ;  /* 0x7ff0000000138802 */ /* 0x000fce0000000f00 */
.L_x_25:
[----:B------:R-:W-:Y:S05]  /*17b0*/  BSYNC.RECONVERGENT B1 ;  /* 0x0000000000017941 */ /* 0x000fea0003800200 */
.L_x_24:
[----:B------:R-:W-:Y:S01]  /*17c0*/  UMOV UR8, 0xfefa39ef ;  /* 0xfefa39ef00087882 */ /* 0x000fe20000000000 */
[----:B------:R-:W-:Y:S01]  /*17d0*/  UMOV UR9, 0x3fe62e42 ;  /* 0x3fe62e4200097882 */ /* 0x000fe20000000000 */
[----:B------:R-:W-:Y:S01]  /*17e0*/  IMAD.MOV.U32 R28, RZ, RZ, 0x0 ;  /* 0x00000000ff1c7424 */ /* 0x000fe200078e00ff */
[----:B------:R-:W-:Y:S01]  /*17f0*/  DFMA R8, R26, -UR8, R24 ;  /* 0x800000081a087c2b */ /* 0x000fe20008000018 */
[----:B------:R-:W-:Y:S01]  /*1800*/  UMOV UR8, 0x3b39803f ;  /* 0x3b39803f00087882 */ /* 0x000fe20000000000 */
[----:B------:R-:W-:Y:S01]  /*1810*/  UMOV UR9, 0x3c7abc9e ;  /* 0x3c7abc9e00097882 */ /* 0x000fe20000000000 */
[----:B------:R-:W-:Y:S01]  /*1820*/  IMAD.MOV.U32 R29, RZ, RZ, 0x3fd80000 ;  /* 0x3fd80000ff1d7424 */ /* 0x000fe200078e00ff */
[----:B------:R-:W-:Y:S01]  /*1830*/  DSETP.NEU.AND P0, PT, R6, 1, PT ;  /* 0x3ff000000600742a */ /* 0x000fe20003f0d000 */
[----:B------:R-:W-:Y:S03]  /*1840*/  BSSY.RECONVERGENT B1, `(.L_x_26) ;  /* 0x0000042000017945 */ /* 0x000fe60003800200 */
[----:B------:R-:W-:Y:S01]  /*1850*/  DFMA R26, R26, -UR8, R8 ;  /* 0x800000081a1a7c2b */ /* 0x000fe20008000008 */
[----:B------:R-:W-:Y:S01]  /*1860*/  UMOV UR8, 0x69ce2bdf ;  /* 0x69ce2bdf00087882 */ /* 0x000fe20000000000 */
[----:B------:R-:W-:Y:S01]  /*1870*/  IMAD.MOV.U32 R8, RZ, RZ, -0x35dec16 ;  /* 0xfca213eaff087424 */ /* 0x000fe200078e00ff */
[----:B------:R-:W-:Y:S01]  /*1880*/  UMOV UR9, 0x3e5ade15 ;  /* 0x3e5ade1500097882 */ /* 0x000fe20000000000 */
[----:B------:R-:W-:Y:S01]  /*1890*/  IMAD.MOV.U32 R9, RZ, RZ, 0x3e928af3 ;  /* 0x3e928af3ff097424 */ /* 0x000fe200078e00ff */
[----:B------:R-:W-:-:S02]  /*18a0*/  FSEL R30, R18, RZ, P0 ;  /* 0x000000ff121e7208 */ /* 0x000fc40000000000 */
[----:B------:R-:W-:Y:S02]  /*18b0*/  FSEL R31, R19, 1.875, P0 ;  /* 0x3ff00000131f7808 */ /* 0x000fe40000000000 */
[----:B------:R-:W-:Y:S01]  /*18c0*/  FSETP.GEU.AND P0, PT, |R25|, 4.1917929649353027344, PT ;  /* 0x4086232b1900780b */ /* 0x000fe20003f0e200 */
[----:B------:R-:W-:Y:S01]  /*18d0*/  DFMA R8, R26, UR8, R8 ;  /* 0x000000081a087c2b */ /* 0x000fe20008000008 */
[----:B------:R-:W-:Y:S01]  /*18e0*/  UMOV UR8, 0x62401315 ;  /* 0x6240131500087882 */ /* 0x000fe20000000000 */
[----:B------:R-:W-:Y:S01]  /*18f0*/  UMOV UR9, 0x3ec71dee ;  /* 0x3ec71dee00097882 */ /* 0x000fe20000000000 */
[----:B------:R-:W-:-:S05]  /*1900*/  DMUL R12, R12, R30 ;  /* 0x0000001e0c0c7228 */ /* 0x000fca0000000000 */
[----:B------:R-:W-:Y:S01]  /*1910*/  DFMA R16, R26, R8, UR8 ;  /* 0x000000081a107e2b */ /* 0x000fe20008000008 */
[----:B------:R-:W-:Y:S01]  /*1920*/  UMOV UR8, 0x7c89eb71 ;  /* 0x7c89eb7100087882 */ /* 0x000fe20000000000 */
[----:B------:R-:W-:Y:S01]  /*1930*/  UMOV UR9, 0x3efa0199 ;  /* 0x3efa019900097882 */ /* 0x000fe20000000000 */
[----:B------:R-:W-:-:S05]  /*1940*/  DADD R8, R10, 1 ;  /* 0x3ff000000a087429 */ /* 0x000fca0000000000 */
[----:B------:R-:W-:Y:S01]  /*1950*/  DFMA R16, R26, R16, UR8 ;  /* 0x000000081a107e2b */ /* 0x000fe20008000010 */
[----:B------:R-:W-:Y:S01]  /*1960*/  UMOV UR8, 0x14761f65 ;  /* 0x14761f6500087882 */ /* 0x000fe20000000000 */
[----:B------:R-:W-:Y:S01]  /*1970*/  UMOV UR9, 0x3f2a01a0 ;  /* 0x3f2a01a000097882 */ /* 0x000fe20000000000 */
[----:B------:R-:W0:Y:S02]  /*1980*/  MUFU.RSQ64H R11, R9 ;  /* 0x00000009000b7308 */ /* 0x000e240000001c00 */
[----:B------:R-:W-:-:S03]  /*1990*/  VIADD R10, R9, 0xfcb00000 ;  /* 0xfcb00000090a7836 */ /* 0x000fc60000000000 */
[----:B------:R-:W-:Y:S01]  /*19a0*/  DFMA R16, R26, R16, UR8 ;  /* 0x000000081a107e2b */ /* 0x000fe20008000010 */
[----:B------:R-:W-:Y:S01]  /*19b0*/  UMOV UR8, 0x1852b7af ;  /* 0x1852b7af00087882 */ /* 0x000fe20000000000 */
[----:B------:R-:W-:Y:S01]  /*19c0*/  UMOV UR9, 0x3f56c16c ;  /* 0x3f56c16c00097882 */ /* 0x000fe20000000000 */
[----:B------:R-:W-:-:S05]  /*19d0*/  ISETP.GE.U32.AND P2, PT, R10, 0x7ca00000, PT ;  /* 0x7ca000000a00780c */ /* 0x000fca0003f46070 */
[----:B------:R-:W-:Y:S01]  /*19e0*/  DFMA R16, R26, R16, UR8 ;  /* 0x000000081a107e2b */ /* 0x000fe20008000010 */
[----:B------:R-:W-:Y:S01]  /*19f0*/  UMOV UR8, 0x11122322 ;  /* 0x1112232200087882 */ /* 0x000fe20000000000 */
[----:B------:R-:W-:Y:S01]  /*1a00*/  UMOV UR9, 0x3f811111 ;  /* 0x3f81111100097882 */ /* 0x000fe20000000000 */
[----:B0-----:R-:W-:-:S05]  /*1a10*/  DMUL R20, R10, R10 ;  /* 0x0000000a0a147228 */ /* 0x001fca0000000000 */
[----:B------:R-:W-:Y:S01]  /*1a20*/  DFMA R16, R26, R16, UR8 ;  /* 0x000000081a107e2b */ /* 0x000fe20008000010 */
[----:B------:R-:W-:Y:S01]  /*1a30*/  UMOV UR8, 0x555502a1 ;  /* 0x555502a100087882 */ /* 0x000fe20000000000 */
[----:B------:R-:W-:Y:S01]  /*1a40*/  UMOV UR9, 0x3fa55555 ;  /* 0x3fa5555500097882 */ /* 0x000fe20000000000 */
[----:B------:R-:W-:-:S05]  /*1a50*/  DFMA R20, R8, -R20, 1 ;  /* 0x3ff000000814742b */ /* 0x000fca0000000814 */
[----:B------:R-:W-:Y:S01]  /*1a60*/  DFMA R16, R26, R16, UR8 ;  /* 0x000000081a107e2b */ /* 0x000fe20008000010 */
[----:B------:R-:W-:Y:S01]  /*1a70*/  UMOV UR8, 0x55555511 ;  /* 0x5555551100087882 */ /* 0x000fe20000000000 */
[----:B------:R-:W-:Y:S01]  /*1a80*/  UMOV UR9, 0x3fc55555 ;  /* 0x3fc5555500097882 */ /* 0x000fe20000000000 */
[----:B------:R-:W-:Y:S02]  /*1a90*/  DFMA R28, R20, R28, 0.5 ;  /* 0x3fe00000141c742b */ /* 0x000fe4000000001c */
[----:B------:R-:W-:-:S03]  /*1aa0*/  DMUL R20, R10, R20 ;  /* 0x000000140a147228 */ /* 0x000fc60000000000 */
[----:B------:R-:W-:Y:S01]  /*1ab0*/  DFMA R16, R26, R16, UR8 ;  /* 0x000000081a107e2b */ /* 0x000fe20008000010 */
[----:B------:R-:W-:Y:S01]  /*1ac0*/  UMOV UR8, 0xb ;  /* 0x0000000b00087882 */ /* 0x000fe20000000000 */
[----:B------:R-:W-:-:S03]  /*1ad0*/  UMOV UR9, 0x3fe00000 ;  /* 0x3fe0000000097882 */ /* 0x000fc60000000000 */
[----:B------:R-:W-:-:S03]  /*1ae0*/  DFMA R20, R28, R20, R10 ;  /* 0x000000141c14722b */ /* 0x000fc6000000000a */
[----:B------:R-:W-:-:S08]  /*1af0*/  DFMA R16, R26, R16, UR8 ;  /* 0x000000081a107e2b */ /* 0x000fd00008000010 */
[----:B------:R-:W-:Y:S01]  /*1b00*/  DFMA R28, R26, R16, 1 ;  /* 0x3ff000001a1c742b */ /* 0x000fe20000000010 */
[----:B------:R-:W-:Y:S01]  /*1b10*/  VIADD R7, R21, 0xfff00000 ;  /* 0xfff0000015077836 */ /* 0x000fe20000000000 */
[----:B------:R-:W-:Y:S01]  /*1b20*/  DMUL R16, R8, R20 ;  /* 0x0000001408107228 */ /* 0x000fe20000000000 */
[----:B------:R-:W-:-:S05]  /*1b30*/  MOV R6, R20 ;  /* 0x0000001400067202 */ /* 0x000fca0000000f00 */
[----:B------:R-:W-:Y:S02]  /*1b40*/  DFMA R28, R26, R28, 1 ;  /* 0x3ff000001a1c742b */ /* 0x000fe4000000001c */
[----:B------:R-:W-:-:S08]  /*1b50*/  DFMA R18, R16, -R16, R8 ;  /* 0x800000101012722b */ /* 0x000fd00000000008 */
[----:B------:R-:W-:Y:S01]  /*1b60*/  DFMA R26, R18, R6, R16 ;  /* 0x00000006121a722b */ /* 0x000fe20000000010 */
[----:B------:R-:W-:Y:S02]  /*1b70*/  IMAD R31, R22, 0x100000, R29 ;  /* 0x00100000161f7824 */ /* 0x000fe400078e021d */
[----:B------:R-:W-:Y:S01]  /*1b80*/  IMAD.MOV.U32 R30, RZ, RZ, R28 ;  /* 0x000000ffff1e7224 */ /* 0x000fe200078e001c */
[----:B------:R-:W-:Y:S07]  /*1b90*/  @!P0 BRA `(.L_x_27) ;  /* 0x0000000000308947 */ /* 0x000fee0003800000 */
[----:B------:R-:W-:Y:S01]  /*1ba0*/  FSETP.GEU.AND P1, PT, |R25|, 4.2275390625, PT ;  /* 0x408748001900780b */ /* 0x000fe20003f2e200 */
[C---:B------:R-:W-:Y:S02]  /*1bb0*/  DADD R30, R24.reuse, +INF ;  /* 0x7ff00000181e7429 */ /* 0x040fe40000000000 */
[----:B------:R-:W-:-:S08]  /*1bc0*/  DSETP.GEU.AND P0, PT, R24, RZ, PT ;  /* 0x000000ff1800722a */ /* 0x000fd00003f0e000 */
[----:B------:R-:W-:Y:S02]  /*1bd0*/  FSEL R30, R30, RZ, P0 ;  /* 0x000000ff1e1e7208 */ /* 0x000fe40000000000 */
[----:B------:R-:W-:Y:S02]  /*1be0*/  @!P1 LEA.HI R0, R22, R22, RZ, 0x1 ;  /* 0x0000001616009211 */ /* 0x000fe400078f08ff */
[----:B------:R-:W-:Y:S02]  /*1bf0*/  FSEL R31, R31, RZ, P0 ;  /* 0x000000ff1f1f7208 */ /* 0x000fe40000000000 */
[----:B------:R-:W-:-:S05]  /*1c00*/  @!P1 SHF.R.S32.HI R23, RZ, 0x1, R0 ;  /* 0x00000001ff179819 */ /* 0x000fca0000011400 */
[----:B------:R-:W-:Y:S02]  /*1c10*/  @!P1 IMAD.IADD R22, R22, 0x1, -R23 ;  /* 0x0000000116169824 */ /* 0x000fe400078e0a17 */
[----:B------:R-:W-:-:S03]  /*1c20*/  @!P1 IMAD R29, R23, 0x100000, R29 ;  /* 0x00100000171d9824 */ /* 0x000fc600078e021d */
[----:B------:R-:W-:Y:S01]  /*1c30*/  @!P1 LEA R23, R22, 0x3ff00000, 0x14 ;  /* 0x3ff0000016179811 */ /* 0x000fe200078ea0ff */
[----:B------:R-:W-:-:S06]  /*1c40*/  @!P1 IMAD.MOV.U32 R22, RZ, RZ, RZ ;  /* 0x000000ffff169224 */ /* 0x000fcc00078e00ff */
[----:B------:R-:W-:-:S11]  /*1c50*/  @!P1 DMUL R30, R28, R22 ;  /* 0x000000161c1e9228 */ /* 0x000fd60000000000 */
.L_x_27:
[----:B------:R-:W-:Y:S05]  /*1c60*/  BSYNC.RECONVERGENT B1 ;  /* 0x0000000000017941 */ /* 0x000fea0003800200 */
.L_x_26:
[----:B------:R-:W-:Y:S01]  /*1c70*/  DMUL R12, R12, R30 ;  /* 0x0000001e0c0c7228 */ /* 0x000fe20000000000 */
[----:B------:R-:W-:Y:S10]  /*1c80*/  @!P2 BRA `(.L_x_28) ;  /* 0x00000000002ca947 */ /* 0x000ff40003800000 */
[----:B------:R-:W-:Y:S01]  /*1c90*/  MOV R0, R8 ;  /* 0x0000000800007202 */ /* 0x000fe20000000f00 */
[----:B------:R-:W-:Y:S02]  /*1ca0*/  IMAD.MOV.U32 R8, RZ, RZ, R18 ;  /* 0x000000ffff087224 */ /* 0x000fe400078e0012 */
[----:B------:R-:W-:Y:S02]  /*1cb0*/  IMAD.MOV.U32 R23, RZ, RZ, R19 ;  /* 0x000000ffff177224 */ /* 0x000fe400078e0013 */
[----:B------:R-:W-:Y:S01]  /*1cc0*/  IMAD.MOV.U32 R18, RZ, RZ, R16 ;  /* 0x000000ffff127224 */ /* 0x000fe200078e0010 */
[----:B------:R-:W-:Y:S01]  /*1cd0*/  MOV R16, 0x1d20 ;  /* 0x00001d2000107802 */ /* 0x000fe20000000f00 */
[----:B------:R-:W-:Y:S02]  /*1ce0*/  IMAD.MOV.U32 R6, RZ, RZ, R20 ;  /* 0x000000ffff067224 */ /* 0x000fe400078e0014 */
[----:B------:R-:W-:Y:S02]  /*1cf0*/  IMAD.MOV.U32 R19, RZ, RZ, R17 ;  /* 0x000000ffff137224 */ /* 0x000fe400078e0011 */
[----:B------:R-:W-:-:S07]  /*1d00*/  IMAD.MOV.U32 R22, RZ, RZ, R10 ;  /* 0x000000ffff167224 */ /* 0x000fce00078e000a */
[----:B------:R-:W-:Y:S05]  /*1d10*/  CALL.REL.NOINC `($__internal_1_$__cuda_sm20_dsqrt_rn_f64_mediumpath_v1) ;  /* 0x0000000400f47944 */ /* 0x000fea0003c00000 */
[----:B------:R-:W-:Y:S01]  /*1d20*/  IMAD.MOV.U32 R26, RZ, RZ, R8 ;  /* 0x000000ffff1a7224 */ /* 0x000fe200078e0008 */
[----:B------:R-:W-:-:S07]  /*1d30*/  MOV R27, R9 ;  /* 0x00000009001b7202 */ /* 0x000fce0000000f00 */
.L_x_28:
[----:B------:R-:W0:Y:S01]  /*1d40*/  MUFU.RCP64H R7, R27 ;  /* 0x0000001b00077308 */ /* 0x000e220000001800 */
[----:B------:R-:W-:Y:S01]  /*1d50*/  IMAD.MOV.U32 R6, RZ, RZ, 0x1 ;  /* 0x00000001ff067424 */ /* 0x000fe200078e00ff */
[----:B------:R-:W-:Y:S01]  /*1d60*/  FSETP.GEU.AND P1, PT, |R13|, 6.5827683646048100446e-37, PT ;  /* 0x036000000d00780b */ /* 0x000fe20003f2e200 */
[----:B------:R-:W-:Y:S04]  /*1d70*/  BSSY.RECONVERGENT B1, `(.L_x_21) ;  /* 0x0000014000017945 */ /* 0x000fe80003800200 */
[----:B0-----:R-:W-:-:S08]  /*1d80*/  DFMA R8, R6, -R26, 1 ;  /* 0x3ff000000608742b */ /* 0x001fd0000000081a */
[----:B------:R-:W-:-:S08]  /*1d90*/  DFMA R8, R8, R8, R8 ;  /* 0x000000080808722b */ /* 0x000fd00000000008 */
[----:B------:R-:W-:-:S08]  /*1da0*/  DFMA R8, R6, R8, R6 ;  /* 0x000000080608722b */ /* 0x000fd00000000006 */
[----:B------:R-:W-:-:S08]  /*1db0*/  DFMA R6, R8, -R26, 1 ;  /* 0x3ff000000806742b */ /* 0x000fd0000000081a */
[----:B------:R-:W-:-:S08]  /*1dc0*/  DFMA R6, R8, R6, R8 ;  /* 0x000000060806722b */ /* 0x000fd00000000008 */
[----:B------:R-:W-:-:S08]  /*1dd0*/  DMUL R8, R12, R6 ;  /* 0x000000060c087228 */ /* 0x000fd00000000000 */
[----:B------:R-:W-:-:S08]  /*1de0*/  DFMA R10, R8, -R26, R12 ;  /* 0x8000001a080a722b */ /* 0x000fd0000000000c */
[----:B------:R-:W-:-:S10]  /*1df0*/  DFMA R6, R6, R10, R8 ;  /* 0x0000000a0606722b */ /* 0x000fd40000000008 */
[----:B------:R-:W-:-:S05]  /*1e00*/  FFMA R0, RZ, R27, R7 ;  /* 0x0000001bff007223 */ /* 0x000fca0000000007 */
[----:B------:R-:W-:-:S13]  /*1e10*/  FSETP.GT.AND P0, PT, |R0|, 1.469367938527859385e-39, PT ;  /* 0x001000000000780b */ /* 0x000fda0003f04200 */
[----:B------:R-:W-:Y:S05]  /*1e20*/  @P0 BRA P1, `(.L_x_29) ;  /* 0x0000000000200947 */ /* 0x000fea0000800000 */
[----:B------:R-:W-:Y:S01]  /*1e30*/  IMAD.MOV.U32 R20, RZ, RZ, R12 ;  /* 0x000000ffff147224 */ /* 0x000fe200078e000c */
[----:B------:R-:W-:Y:S01]  /*1e40*/  MOV R0, 0x1e90 ;  /* 0x00001e9000007802 */ /* 0x000fe20000000f00 */
[----:B------:R-:W-:Y:S02]  /*1e50*/  IMAD.MOV.U32 R21, RZ, RZ, R13 ;  /* 0x000000ffff157224 */ /* 0x000fe400078e000d */
[----:B------:R-:W-:Y:S02]  /*1e60*/  IMAD.MOV.U32 R18, RZ, RZ, R26 ;  /* 0x000000ffff127224 */ /* 0x000fe400078e001a */
[----:B------:R-:W-:-:S07]  /*1e70*/  IMAD.MOV.U32 R19, RZ, RZ, R27 ;  /* 0x000000ffff137224 */ /* 0x000fce00078e001b */
[----:B------:R-:W-:Y:S05]  /*1e80*/  CALL.REL.NOINC `($__internal_0_$__cuda_sm20_div_rn_f64_full) ;  /* 0x00000000002c7944 */ /* 0x000fea0003c00000 */
[----:B------:R-:W-:Y:S01]  /*1e90*/  IMAD.MOV.U32 R6, RZ, RZ, R24 ;  /* 0x000000ffff067224 */ /* 0x000fe200078e0018 */
[----:B------:R-:W-:-:S07]  /*1ea0*/  MOV R7, R25 ;  /* 0x0000001900077202 */ /* 0x000fce0000000f00 */
.L_x_29:
[----:B------:R-:W-:Y:S05]  /*1eb0*/  BSYNC.RECONVERGENT B1 ;  /* 0x0000000000017941 */ /* 0x000fea0003800200 */
.L_x_21:
[----:B------:R-:W-:Y:S05]  /*1ec0*/  BSYNC.RECONVERGENT B0 ;  /* 0x0000000000007941 */ /* 0x000fea0003800200 */
.L_x_20:
[----:B------:R-:W0:Y:S01]  /*1ed0*/  LDC.64 R8, c[0x0][0x3b8] ;  /* 0x0000ee00ff087b82 */ /* 0x000e220000000a00 */
[----:B------:R-:W-:Y:S01]  /*1ee0*/  DMUL R6, R14, R6 ;  /* 0x000000060e067228 */ /* 0x000fe20000000000 */
[----:B------:R-:W-:-:S07]  /*1ef0*/  IMAD R5, R4, UR4, R5 ;  /* 0x0000000404057c24 */ /* 0x000fce000f8e0205 */
[----:B------:R-:W-:Y:S01]  /*1f00*/  DMUL R6, R6, R2 ;  /* 0x0000000206067228 */ /* 0x000fe20000000000 */
[----:B0-----:R-:W-:-:S06]  /*1f10*/  IMAD.WIDE.U32 R2, R5, 0x8, R8 ;  /* 0x0000000805027825 */ /* 0x001fcc00078e0008 */
[----:B------:R-:W-:Y:S01]  /*1f20*/  STG.E.64 desc[UR6][R2.64], R6 ;  /* 0x0000000602007986 */ /* 0x000fe2000c101b06 */
[----:B------:R-:W-:Y:S05]  /*1f30*/  EXIT ;  /* 0x000000000000794d */ /* 0x000fea0003800000 */
        .weak           $__internal_0_$__cuda_sm20_div_rn_f64_full
        .type           $__internal_0_$__cuda_sm20_div_rn_f64_full,@function
        .size           $__internal_0_$__cuda_sm20_div_rn_f64_full,($__internal_1_$__cuda_sm20_dsqrt_rn_f64_mediumpath_v1 - $__internal_0_$__cuda_sm20_div_rn_f64_full)
$__internal_0_$__cuda_sm20_div_rn_f64_full:
[C---:B------:R-:W-:Y:S01]  /*1f40*/  FSETP.GEU.AND P0, PT, |R19|.reuse, 1.469367938527859385e-39, PT ;  /* 0x001000001300780b */ /* 0x040fe20003f0e200 */
[----:B------:R-:W-:Y:S01]  /*1f50*/  IMAD.MOV.U32 R22, RZ, RZ, 0x1 ;  /* 0x00000001ff167424 */ /* 0x000fe200078e00ff */
[----:B------:R-:W-:Y:S01]  /*1f60*/  LOP3.LUT R16, R19, 0x800fffff, RZ, 0xc0, !PT ;  /* 0x800fffff13107812 */ /* 0x000fe200078ec0ff */
[----:B------:R-:W-:Y:S01]  /*1f70*/  BSSY.RECONVERGENT B2, `(.L_x_30) ;  /* 0x0000054000027945 */ /* 0x000fe20003800200 */
[C---:B------:R-:W-:Y:S02]  /*1f80*/  FSETP.GEU.AND P2, PT, |R21|.reuse, 1.469367938527859385e-39, PT ;  /* 0x001000001500780b */ /* 0x040fe40003f4e200 */
[----:B------:R-:W-:Y:S01]  /*1f90*/  LOP3.LUT R17, R16, 0x3ff00000, RZ, 0xfc, !PT ;  /* 0x3ff0000010117812 */ /* 0x000fe200078efcff */
[----:B------:R-:W-:Y:S01]  /*1fa0*/  IMAD.MOV.U32 R16, RZ, RZ, R18 ;  /* 0x000000ffff107224 */ /* 0x000fe200078e0012 */
[----:B------:R-:W-:Y:S02]  /*1fb0*/  LOP3.LUT R7, R21, 0x7ff00000, RZ, 0xc0, !PT ;  /* 0x7ff0000015077812 */ /* 0x000fe400078ec0ff */
[----:B------:R-:W-:-:S03]  /*1fc0*/  LOP3.LUT R32, R19, 0x7ff00000, RZ, 0xc0, !PT ;  /* 0x7ff0000013207812 */ /* 0x000fc600078ec0ff */
[----:B------:R-:W-:Y:S01]  /*1fd0*/  @!P0 DMUL R16, R18, 8.98846567431157953865e+307 ;  /* 0x7fe0000012108828 */ /* 0x000fe20000000000 */
[----:B------:R-:W-:-:S03]  /*1fe0*/  ISETP.GE.U32.AND P1, PT, R7, R32, PT ;  /* 0x000000200700720c */ /* 0x000fc60003f26070 */
[----:B------:R-:W-:Y:S02]  /*1ff0*/  @!P2 LOP3.LUT R6, R19, 0x7ff00000, RZ, 0xc0, !PT ;  /* 0x7ff000001306a812 */ /* 0x000fe400078ec0ff */
[----:B------:R-:W0:Y:S02]  /*2000*/  MUFU.RCP64H R23, R17 ;  /* 0x0000001100177308 */ /* 0x000e240000001800 */
[----:B------:R-:W-:Y:S01]  /*2010*/  @!P2 ISETP.GE.U32.AND P3, PT, R7, R6, PT ;  /* 0x000000060700a20c */ /* 0x000fe20003f66070 */
[----:B------:R-:W-:Y:S01]  /*2020*/  IMAD.MOV.U32 R6, RZ, RZ, 0x1ca00000 ;  /* 0x1ca00000ff067424 */ /* 0x000fe200078e00ff */
[----:B------:R-:W-:-:S04]  /*2030*/  @!P0 LOP3.LUT R32, R17, 0x7ff00000, RZ, 0xc0, !PT ;  /* 0x7ff0000011208812 */ /* 0x000fc800078ec0ff */
[----:B------:R-:W-:-:S04]  /*2040*/  @!P2 SEL R25, R6, 0x63400000, !P3 ;  /* 0x634000000619a807 */ /* 0x000fc80005800000 */
[----:B------:R-:W-:-:S04]  /*2050*/  @!P2 LOP3.LUT R28, R25, 0x80000000, R21, 0xf8, !PT ;  /* 0x80000000191ca812 */ /* 0x000fc800078ef815 */
[----:B------:R-:W-:Y:S01]  /*2060*/  @!P2 LOP3.LUT R29, R28, 0x100000, RZ, 0xfc, !PT ;  /* 0x001000001c1da812 */ /* 0x000fe200078efcff */
[----:B0-----:R-:W-:Y:S01]  /*2070*/  DFMA R26, R22, -R16, 1 ;  /* 0x3ff00000161a742b */ /* 0x001fe20000000810 */
[----:B------:R-:W-:-:S07]  /*2080*/  @!P2 IMAD.MOV.U32 R28, RZ, RZ, RZ ;  /* 0x000000ffff1ca224 */ /* 0x000fce00078e00ff */
[----:B------:R-:W-:-:S08]  /*2090*/  DFMA R26, R26, R26, R26 ;  /* 0x0000001a1a1a722b */ /* 0x000fd0000000001a */
[----:B------:R-:W-:Y:S01]  /*20a0*/  DFMA R26, R22, R26, R22 ;  /* 0x0000001a161a722b */ /* 0x000fe20000000016 */
[----:B------:R-:W-:Y:S01]  /*20b0*/  SEL R23, R6, 0x63400000, !P1 ;  /* 0x6340000006177807 */ /* 0x000fe20004800000 */
[----:B------:R-:W-:-:S03]  /*20c0*/  IMAD.MOV.U32 R22, RZ, RZ, R20 ;  /* 0x000000ffff167224 */ /* 0x000fc600078e0014 */
[----:B------:R-:W-:-:S03]  /*20d0*/  LOP3.LUT R23, R23, 0x800fffff, R21, 0xf8, !PT ;  /* 0x800fffff17177812 */ /* 0x000fc600078ef815 */
[----:B------:R-:W-:-:S03]  /*20e0*/  DFMA R24, R26, -R16, 1 ;  /* 0x3ff000001a18742b */ /* 0x000fc60000000810 */
[----:B------:R-:W-:-:S05]  /*20f0*/  @!P2 DFMA R22, R22, 2, -R28 ;  /* 0x400000001616a82b */ /* 0x000fca000000081c */
[----:B------:R-:W-:-:S05]  /*2100*/  DFMA R24, R26, R24, R26 ;  /* 0x000000181a18722b */ /* 0x000fca000000001a */
[----:B------:R-:W-:-:S03]  /*2110*/  @!P2 LOP3.LUT R7, R23, 0x7ff00000, RZ, 0xc0, !PT ;  /* 0x7ff000001707a812 */ /* 0x000fc600078ec0ff */
[----:B------:R-:W-:Y:S02]  /*2120*/  DMUL R26, R24, R22 ;  /* 0x00000016181a7228 */ /* 0x000fe40000000000 */
[----:B------:R-:W-:-:S05]  /*2130*/  VIADD R33, R7, 0xffffffff ;  /* 0xffffffff07217836 */ /* 0x000fca0000000000 */
[----:B------:R-:W-:Y:S01]  /*2140*/  ISETP.GT.U32.AND P0, PT, R33, 0x7feffffe, PT ;  /* 0x7feffffe2100780c */ /* 0x000fe20003f04070 */
[----:B------:R-:W-:Y:S01]  /*2150*/  DFMA R28, R26, -R16, R22 ;  /* 0x800000101a1c722b */ /* 0x000fe20000000016 */
[----:B------:R-:W-:-:S04]  /*2160*/  IADD3 R33, PT, PT, R32, -0x1, RZ ;  /* 0xffffffff20217810 */ /* 0x000fc80007ffe0ff */
[----:B------:R-:W-:-:S03]  /*2170*/  ISETP.GT.U32.OR P0, PT, R33, 0x7feffffe, P0 ;  /* 0x7feffffe2100780c */ /* 0x000fc60000704470 */
[----:B------:R-:W-:-:S10]  /*2180*/  DFMA R28, R24, R28, R26 ;  /* 0x0000001c181c722b */ /* 0x000fd4000000001a */
[----:B------:R-:W-:Y:S05]  /*2190*/  @P0 BRA `(.L_x_31) ;  /* 0x0000000000700947 */ /* 0x000fea0003800000 */
[----:B------:R-:W-:Y:S02]  /*21a0*/  LOP3.LUT R21, R21, 0x7ff00000, RZ, 0xc0, !PT ;  /* 0x7ff0000015157812 */ /* 0x000fe400078ec0ff */
[----:B------:R-:W-:-:S04]  /*21b0*/  LOP3.LUT R20, R19, 0x7ff00000, RZ, 0xc0, !PT ;  /* 0x7ff0000013147812 */ /* 0x000fc800078ec0ff */
[CC--:B------:R-:W-:Y:S02]  /*21c0*/  VIADDMNMX R7, R21.reuse, -R20.reuse, 0xb9600000, !PT ;  /* 0xb960000015077446 */ /* 0x0c0fe40007800914 */
[----:B------:R-:W-:Y:S02]  /*21d0*/  ISETP.GE.U32.AND P0, PT, R21, R20, PT ;  /* 0x000000141500720c */ /* 0x000fe40003f06070 */
[----:B------:R-:W-:Y:S02]  /*21e0*/  VIMNMX R7, PT, PT, R7, 0x46a00000, PT ;  /* 0x46a0000007077848 */ /* 0x000fe40003fe0100 */
[----:B------:R-:W-:Y:S01]  /*21f0*/  SEL R20, R6, 0x63400000, !P0 ;  /* 0x6340000006147807 */ /* 0x000fe20004000000 */
[----:B------:R-:W-:-:S04]  /*2200*/  IMAD.MOV.U32 R6, RZ, RZ, RZ ;  /* 0x000000ffff067224 */ /* 0x000fc800078e00ff */
[----:B------:R-:W-:-:S04]  /*2210*/  IMAD.IADD R20, R7, 0x1, -R20 ;  /* 0x0000000107147824 */ /* 0x000fc800078e0a14 */
[----:B------:R-:W-:-:S06]  /*2220*/  VIADD R7, R20, 0x7fe00000 ;  /* 0x7fe0000014077836 */ /* 0x000fcc0000000000 */
[----:B------:R-:W-:-:S10]  /*2230*/  DMUL R24, R28, R6 ;  /* 0x000000061c187228 */ /* 0x000fd40000000000 */
[----:B------:R-:W-:-:S13]  /*2240*/  FSETP.GTU.AND P0, PT, |R25|, 1.469367938527859385e-39, PT ;  /* 0x001000001900780b */ /* 0x000fda0003f0c200 */
[----:B------:R-:W-:Y:S05]  /*2250*/  @P0 BRA `(.L_x_32) ;  /* 0x0000000000940947 */ /* 0x000fea0003800000 */
[----:B------:R-:W-:-:S06]  /*2260*/  DFMA R16, R28, -R16, R22 ;  /* 0x800000101c10722b */ /* 0x000fcc0000000016 */
[----:B------:R-:W-:-:S04]  /*2270*/  IMAD.MOV.U32 R16, RZ, RZ, RZ ;  /* 0x000000ffff107224 */ /* 0x000fc800078e00ff */
[C---:B------:R-:W-:Y:S02]  /*2280*/  FSETP.NEU.AND P0, PT, R17.reuse, RZ, PT ;  /* 0x000000ff1100720b */ /* 0x040fe40003f0d000 */
[----:B------:R-:W-:-:S04]  /*2290*/  LOP3.LUT R19, R17, 0x80000000, R19, 0x48, !PT ;  /* 0x8000000011137812 */ /* 0x000fc800078e4813 */
[----:B------:R-:W-:-:S07]  /*22a0*/  LOP3.LUT R17, R19, R7, RZ, 0xfc, !PT ;  /* 0x0000000713117212 */ /* 0x000fce00078efcff */
[----:B------:R-:W-:Y:S05]  /*22b0*/  @!P0 BRA `(.L_x_32) ;  /* 0x00000000007c8947 */ /* 0x000fea0003800000 */
[----:B------:R-:W-:Y:S01]  /*22c0*/  IMAD.MOV R7, RZ, RZ, -R20 ;  /* 0x000000ffff077224 */ /* 0x000fe200078e0a14 */
[----:B------:R-:W-:Y:S01]  /*22d0*/  DMUL.RP R16, R28, R16 ;  /* 0x000000101c107228 */ /* 0x000fe20000008000 */
[----:B------:R-:W-:-:S06]  /*22e0*/  IMAD.MOV.U32 R6, RZ, RZ, RZ ;  /* 0x000000ffff067224 */ /* 0x000fcc00078e00ff */
[----:B------:R-:W-:-:S03]  /*22f0*/  DFMA R6, R24, -R6, R28 ;  /* 0x800000061806722b */ /* 0x000fc6000000001c */
[----:B------:R-:W-:-:S03]  /*2300*/  LOP3.LUT R19, R17, R19, RZ, 0x3c, !PT ;  /* 0x0000001311137212 */ /* 0x000fc600078e3cff */
[----:B------:R-:W-:-:S04]  /*2310*/  IADD3 R6, PT, PT, -R20, -0x43300000, RZ ;  /* 0xbcd0000014067810 */ /* 0x000fc80007ffe1ff */
[----:B------:R-:W-:-:S04]  /*2320*/  FSETP.NEU.AND P0, PT, |R7|, R6, PT ;  /* 0x000000060700720b */ /* 0x000fc80003f0d200 */
[----:B------:R-:W-:Y:S02]  /*2330*/  FSEL R24, R16, R24, !P0 ;  /* 0x0000001810187208 */ /* 0x000fe40004000000 */
[----:B------:R-:W-:Y:S01]  /*2340*/  FSEL R25, R19, R25, !P0 ;  /* 0x0000001913197208 */ /* 0x000fe20004000000 */
[----:B------:R-:W-:Y:S06]  /*2350*/  BRA `(.L_x_32) ;  /* 0x0000000000547947 */ /* 0x000fec0003800000 */
.L_x_31:
[----:B------:R-:W-:-:S14]  /*2360*/  DSETP.NAN.AND P0, PT, R20, R20, PT ;  /* 0x000000141400722a */ /* 0x000fdc0003f08000 */
[----:B------:R-:W-:Y:S05]  /*2370*/  @P0 BRA `(.L_x_33) ;  /* 0x0000000000440947 */ /* 0x000fea0003800000 */
[----:B------:R-:W-:-:S14]  /*2380*/  DSETP.NAN.AND P0, PT, R18, R18, PT ;  /* 0x000000121200722a */ /* 0x000fdc0003f08000 */
[----:B------:R-:W-:Y:S05]  /*2390*/  @P0 BRA `(.L_x_34) ;  /* 0x0000000000300947 */ /* 0x000fea0003800000 */
[----:B------:R-:W-:Y:S01]  /*23a0*/  ISETP.NE.AND P0, PT, R7, R32, PT ;  /* 0x000000200700720c */ /* 0x000fe20003f05270 */
[----:B------:R-:W-:Y:S01]  /*23b0*/  IMAD.MOV.U32 R25, RZ, RZ, -0x80000 ;  /* 0xfff80000ff197424 */ /* 0x000fe200078e00ff */
[----:B------:R-:W-:-:S11]  /*23c0*/  MOV R24, 0x0 ;  /* 0x0000000000187802 */ /* 0x000fd60000000f00 */
[----:B------:R-:W-:Y:S05]  /*23d0*/  @!P0 BRA `(.L_x_32) ;  /* 0x0000000000348947 */ /* 0x000fea0003800000 */
[----:B------:R-:W-:Y:S02]  /*23e0*/  ISETP.NE.AND P0, PT, R7, 0x7ff00000, PT ;  /* 0x7ff000000700780c */ /* 0x000fe40003f05270 */
[----:B------:R-:W-:Y:S02]  /*23f0*/  LOP3.LUT R25, R21, 0x80000000, R19, 0x48, !PT ;  /* 0x8000000015197812 */ /* 0x000fe400078e4813 */
[----:B------:R-:W-:-:S13]  /*2400*/  ISETP.EQ.OR P0, PT, R32, RZ, !P0 ;  /* 0x000000ff2000720c */ /* 0x000fda0004702670 */
[----:B------:R-:W-:Y:S01]  /*2410*/  @P0 LOP3.LUT R6, R25, 0x7ff00000, RZ, 0xfc, !PT ;  /* 0x7ff0000019060812 */ /* 0x000fe200078efcff */
[----:B------:R-:W-:Y:S02]  /*2420*/  @!P0 IMAD.MOV.U32 R24, RZ, RZ, RZ ;  /* 0x000000ffff188224 */ /* 0x000fe400078e00ff */
[----:B------:R-:W-:Y:S02]  /*2430*/  @P0 IMAD.MOV.U32 R24, RZ, RZ, RZ ;  /* 0x000000ffff180224 */ /* 0x000fe400078e00ff */
[----:B------:R-:W-:Y:S01]  /*2440*/  @P0 IMAD.MOV.U32 R25, RZ, RZ, R6 ;  /* 0x000000ffff190224 */ /* 0x000fe200078e0006 */
[----:B------:R-:W-:Y:S06]  /*2450*/  BRA `(.L_x_32) ;  /* 0x0000000000147947 */ /* 0x000fec0003800000 */
.L_x_34:
[----:B------:R-:W-:Y:S01]  /*2460*/  LOP3.LUT R25, R19, 0x80000, RZ, 0xfc, !PT ;  /* 0x0008000013197812 */ /* 0x000fe200078efcff */
[----:B------:R-:W-:Y:S01]  /*2470*/  IMAD.MOV.U32 R24, RZ, RZ, R18 ;  /* 0x000000ffff187224 */ /* 0x000fe200078e0012 */
[----:B------:R-:W-:Y:S06]  /*2480*/  BRA `(.L_x_32) ;  /* 0x0000000000087947 */ /* 0x000fec0003800000 */
.L_x_33:
[----:B------:R-:W-:Y:S01]  /*2490*/  LOP3.LUT R25, R21, 0x80000, RZ, 0xfc, !PT ;  /* 0x0008000015197812 */ /* 0x000fe200078efcff */
[----:B------:R-:W-:-:S07]  /*24a0*/  IMAD.MOV.U32 R24, RZ, RZ, R20 ;  /* 0x000000ffff187224 */ /* 0x000fce00078e0014 */
.L_x_32:
[----:B------:R-:W-:Y:S05]  /*24b0*/  BSYNC.RECONVERGENT B2 ;  /* 0x0000000000027941 */ /* 0x000fea0003800200 */
.L_x_30:
[----:B------:R-:W-:Y:S01]  /*24c0*/  MOV R6, R0 ;  /* 0x0000000000067202 */ /* 0x000fe20000000f00 */
[----:B------:R-:W-:-:S04]  /*24d0*/  IMAD.MOV.U32 R7, RZ, RZ, 0x0 ;  /* 0x00000000ff077424 */ /* 0x000fc800078e00ff */
[----:B------:R-:W-:Y:S05]  /*24e0*/  RET.REL.NODEC R6 `(_Z9integrateiddPdddS_S_) ;  /* 0xffffffd806c47950 */ /* 0x000fea0003c3ffff */
        .weak           $__internal_1_$__cuda_sm20_dsqrt_rn_f64_mediumpath_v1
        .type           $__internal_1_$__cuda_sm20_dsqrt_rn_f64_mediumpath_v1,@function
        .size           $__internal_1_$__cuda_sm20_dsqrt_rn_f64_mediumpath_v1,($_Z9integrateiddPdddS_S_$__internal_accurate_pow - $__internal_1_$__cuda_sm20_dsqrt_rn_f64_mediumpath_v1)
$__internal_1_$__cuda_sm20_dsqrt_rn_f64_mediumpath_v1:
[----:B------:R-:W-:Y:S01]  /*24f0*/  ISETP.GE.U32.AND P0, PT, R22, -0x3400000, PT ;  /* 0xfcc000001600780c */ /* 0x000fe20003f06070 */
[----:B------:R-:W-:Y:S01]  /*2500*/  BSSY.RECONVERGENT B1, `(.L_x_35) ;  /* 0x0000026000017945 */ /* 0x000fe20003800200 */
[----:B------:R-:W-:Y:S02]  /*2510*/  IMAD.MOV.U32 R25, RZ, RZ, R9 ;  /* 0x000000ffff197224 */ /* 0x000fe400078e0009 */
[----:B------:R-:W-:Y:S02]  /*2520*/  IMAD.MOV.U32 R24, RZ, RZ, R0 ;  /* 0x000000ffff187224 */ /* 0x000fe400078e0000 */
[----:B------:R-:W-:-:S07]  /*2530*/  IMAD.MOV.U32 R9, RZ, RZ, R23 ;  /* 0x000000ffff097224 */ /* 0x000fce00078e0017 */
[----:B------:R-:W-:Y:S05]  /*2540*/  @!P0 BRA `(.L_x_36) ;  /* 0x0000000000208947 */ /* 0x000fea0003800000 */
[----:B------:R-:W-:-:S10]  /*2550*/  DFMA.RM R6, R8, R6, R18 ;  /* 0x000000060806722b */ /* 0x000fd40000004012 */
[----:B------:R-:W-:-:S05]  /*2560*/  IADD3 R8, P0, PT, R6, 0x1, RZ ;  /* 0x0000000106087810 */ /* 0x000fca0007f1e0ff */
[----:B------:R-:W-:-:S06]  /*2570*/  IMAD.X R9, RZ, RZ, R7, P0 ;  /* 0x000000ffff097224 */ /* 0x000fcc00000e0607 */
[----:B------:R-:W-:-:S08]  /*2580*/  DFMA.RP R24, -R6, R8, R24 ;  /* 0x000000080618722b */ /* 0x000fd00000008118 */
[----:B------:R-:W-:-:S06]  /*2590*/  DSETP.GT.AND P0, PT, R24, RZ, PT ;  /* 0x000000ff1800722a */ /* 0x000fcc0003f04000 */
[----:B------:R-:W-:Y:S02]  /*25a0*/  FSEL R6, R8, R6, P0 ;  /* 0x0000000608067208 */ /* 0x000fe40000000000 */
[----:B------:R-:W-:Y:S01]  /*25b0*/  FSEL R7, R9, R7, P0 ;  /* 0x0000000709077208 */ /* 0x000fe20000000000 */
[----:B------:R-:W-:Y:S06]  /*25c0*/  BRA `(.L_x_37) ;  /* 0x0000000000647947 */ /* 0x000fec0003800000 */
.L_x_36:
[----:B------:R-:W-:-:S14]  /*25d0*/  DSETP.NE.AND P0, PT, R24, RZ, PT ;  /* 0x000000ff1800722a */ /* 0x000fdc0003f05000 */
[----:B------:R-:W-:Y:S05]  /*25e0*/  @!P0 BRA `(.L_x_38) ;  /* 0x0000000000588947 */ /* 0x000fea0003800000 */
[----:B------:R-:W-:-:S13]  /*25f0*/  ISETP.GE.AND P0, PT, R25, RZ, PT ;  /* 0x000000ff1900720c */ /* 0x000fda0003f06270 */
[----:B------:R-:W-:Y:S01]  /*2600*/  @!P0 IMAD.MOV.U32 R6, RZ, RZ, 0x0 ;  /* 0x00000000ff068424 */ /* 0x000fe200078e00ff */
[----:B------:R-:W-:Y:S01]  /*2610*/  @!P0 MOV R7, 0xfff80000 ;  /* 0xfff8000000078802 */ /* 0x000fe20000000f00 */
[----:B------:R-:W-:Y:S06]  /*2620*/  @!P0 BRA `(.L_x_37) ;  /* 0x00000000004c8947 */ /* 0x000fec0003800000 */
[----:B------:R-:W-:-:S13]  /*2630*/  ISETP.GT.AND P0, PT, R25, 0x7fefffff, PT ;  /* 0x7fefffff1900780c */ /* 0x000fda0003f04270 */
[----:B------:R-:W-:Y:S05]  /*2640*/  @P0 BRA `(.L_x_38) ;  /* 0x0000000000400947 */ /* 0x000fea0003800000 */
[----:B------:R-:W-:Y:S01]  /*2650*/  DMUL R24, R24, 8.11296384146066816958e+31 ;  /* 0x4690000018187828 */ /* 0x000fe20000000000 */
[----:B------:R-:W-:Y:S02]  /*2660*/  IMAD.MOV.U32 R6, RZ, RZ, RZ ;  /* 0x000000ffff067224 */ /* 0x000fe400078e00ff */
[----:B------:R-:W-:Y:S02]  /*2670*/  IMAD.MOV.U32 R18, RZ, RZ, 0x0 ;  /* 0x00000000ff127424 */ /* 0x000fe400078e00ff */
[----:B------:R-:W-:Y:S01]  /*2680*/  IMAD.MOV.U32 R19, RZ, RZ, 0x3fd80000 ;  /* 0x3fd80000ff137424 */ /* 0x000fe200078e00ff */
[----:B------:R-:W0:Y:S02]  /*2690*/  MUFU.RSQ64H R7, R25 ;  /* 0x0000001900077308 */ /* 0x000e240000001c00 */
[----:B0-----:R-:W-:-:S08]  /*26a0*/  DMUL R8, R6, R6 ;  /* 0x0000000606087228 */ /* 0x001fd00000000000 */
[----:B------:R-:W-:-:S08]  /*26b0*/  DFMA R8, R24, -R8, 1 ;  /* 0x3ff000001808742b */ /* 0x000fd00000000808 */
[----:B------:R-:W-:Y:S02]  /*26c0*/  DFMA R18, R8, R18, 0.5 ;  /* 0x3fe000000812742b */ /* 0x000fe40000000012 */
[----:B------:R-:W-:-:S08]  /*26d0*/  DMUL R8, R6, R8 ;  /* 0x0000000806087228 */ /* 0x000fd00000000000 */
[----:B------:R-:W-:-:S08]  /*26e0*/  DFMA R8, R18, R8, R6 ;  /* 0x000000081208722b */ /* 0x000fd00000000006 */
[----:B------:R-:W-:Y:S02]  /*26f0*/  DMUL R6, R24, R8 ;  /* 0x0000000818067228 */ /* 0x000fe40000000000 */
[----:B------:R-:W-:-:S06]  /*2700*/  VIADD R9, R9, 0xfff00000 ;  /* 0xfff0000009097836 */ /* 0x000fcc0000000000 */
[----:B------:R-:W-:-:S08]  /*2710*/  DFMA R18, R6, -R6, R24 ;  /* 0x800000060612722b */ /* 0x000fd00000000018 */
[----:B------:R-:W-:-:S10]  /*2720*/  DFMA R6, R8, R18, R6 ;  /* 0x000000120806722b */ /* 0x000fd40000000006 */
[----:B------:R-:W-:Y:S01]  /*2730*/  VIADD R7, R7, 0xfcb00000 ;  /* 0xfcb0000007077836 */ /* 0x000fe20000000000 */
[----:B------:R-:W-:Y:S06]  /*2740*/  BRA `(.L_x_37) ;  /* 0x0000000000047947 */ /* 0x000fec0003800000 */
.L_x_38:
[----:B------:R-:W-:-:S11]  /*2750*/  DADD R6, R24, R24 ;  /* 0x0000000018067229 */ /* 0x000fd60000000018 */
.L_x_37:
[----:B------:R-:W-:Y:S05]  /*2760*/  BSYNC.RECONVERGENT B1 ;  /* 0x0000000000017941 */ /* 0x000fea0003800200 */
.L_x_35:
[----:B------:R-:W-:Y:S01]  /*2770*/  IMAD.MOV.U32 R17, RZ, RZ, 0x0 ;  /* 0x00000000ff117424 */ /* 0x000fe200078e00ff */
[----:B------:R-:W-:Y:S01]  /*2780*/  MOV R9, R7 ;  /* 0x0000000700097202 */ /* 0x000fe20000000f00 */
[----:B------:R-:W-:Y:S02]  /*2790*/  IMAD.MOV.U32 R8, RZ, RZ, R6 ;  /* 0x000000ffff087224 */ /* 0x000fe400078e0006 */
[----:B------:R-:W-:Y:S05]  /*27a0*/  RET.REL.NODEC R16 `(_Z9integrateiddPdddS_S_) ;  /* 0xffffffd810147950 */ /* 0x000fea0003c3ffff */
        .type           $_Z9integrateiddPdddS_S_$__internal_accurate_pow,@function
        .size           $_Z9integrateiddPdddS_S_$__internal_accurate_pow,(.L_x_43 - $_Z9integrateiddPdddS_S_$__internal_accurate_pow)
$_Z9integrateiddPdddS_S_$__internal_accurate_pow:
[----:B------:R-:W-:Y:S01]  /*27b0*/  ISETP.GT.U32.AND P0, PT, R17, 0xfffff, PT ;  /* 0x000fffff1100780c */ /* 0x000fe20003f04070 */
[----:B------:R-:W-:Y:S01]  /*27c0*/  IMAD.MOV.U32 R20, RZ, RZ, R17 ;  /* 0x000000ffff147224 */ /* 0x000fe200078e0011 */
[----:B------:R-:W-:Y:S01]  /*27d0*/  UMOV UR8, 0x7d2cafe2 ;  /* 0x7d2cafe200087882 */ /* 0x000fe20000000000 */
[----:B------:R-:W-:Y:S01]  /*27e0*/  IMAD.MOV.U32 R24, RZ, RZ, RZ ;  /* 0x000000ffff187224 */ /* 0x000fe200078e00ff */
[----:B------:R-:W-:Y:S01]  /*27f0*/  UMOV UR9, 0x3eb0f5ff ;  /* 0x3eb0f5ff00097882 */ /* 0x000fe20000000000 */
[----:B------:R-:W-:Y:S01]  /*2800*/  IMAD.MOV.U32 R30, RZ, RZ, 0x41ad3b5a ;  /* 0x41ad3b5aff1e7424 */ /* 0x000fe200078e00ff */
[----:B------:R-:W-:Y:S01]  /*2810*/  UMOV UR10, 0x3b39803f ;  /* 0x3b39803f000a7882 */ /* 0x000fe20000000000 */
[----:B------:R-:W-:Y:S01]  /*2820*/  IMAD.MOV.U32 R31, RZ, RZ, 0x3ed0f5d2 ;  /* 0x3ed0f5d2ff1f7424 */ /* 0x000fe200078e00ff */
[----:B------:R-:W-:-:S05]  /*2830*/  UMOV UR11, 0x3c7abc9e ;  /* 0x3c7abc9e000b7882 */ /* 0x000fca0000000000 */
[----:B------:R-:W-:-:S10]  /*2840*/  @!P0 DMUL R18, R16, 1.80143985094819840000e+16 ;  /* 0x4350000010128828 */ /* 0x000fd40000000000 */
[----:B------:R-:W-:Y:S02]  /*2850*/  @!P0 IMAD.MOV.U32 R20, RZ, RZ, R19 ;  /* 0x000000ffff148224 */ /* 0x000fe400078e0013 */
[----:B------:R-:W-:-:S03]  /*2860*/  @!P0 IMAD.MOV.U32 R16, RZ, RZ, R18 ;  /* 0x000000ffff108224 */ /* 0x000fc600078e0012 */
[----:B------:R-:W-:Y:S01]  /*2870*/  LOP3.LUT R20, R20, 0x800fffff, RZ, 0xc0, !PT ;  /* 0x800fffff14147812 */ /* 0x000fe200078ec0ff */
[----:B------:R-:W-:Y:S01]  /*2880*/  IMAD.MOV.U32 R22, RZ, RZ, R16 ;  /* 0x000000ffff167224 */ /* 0x000fe200078e0010 */
[----:B------:R-:W-:Y:S02]  /*2890*/  SHF.R.U32.HI R16, RZ, 0x14, R17 ;  /* 0x00000014ff107819 */ /* 0x000fe40000011611 */
[----:B------:R-:W-:Y:S02]  /*28a0*/  LOP3.LUT R23, R20, 0x3ff00000, RZ, 0xfc, !PT ;  /* 0x3ff0000014177812 */ /* 0x000fe400078efcff */
[----:B------:R-:W-:Y:S01]  /*28b0*/  @!P0 LEA.HI R16, R19, 0xffffffca, RZ, 0xc ;  /* 0xffffffca13108811 */ /* 0x000fe200078f60ff */
[----:B------:R-:W-:Y:S01]  /*28c0*/  IMAD.MOV.U32 R19, RZ, RZ, 0x43300000 ;  /* 0x43300000ff137424 */ /* 0x000fe200078e00ff */
[----:B------:R-:W-:-:S03]  /*28d0*/  ISETP.GE.U32.AND P1, PT, R23, 0x3ff6a09f, PT ;  /* 0x3ff6a09f1700780c */ /* 0x000fc60003f26070 */
[----:B------:R-:W-:-:S10]  /*28e0*/  VIADD R18, R16, 0xfffffc01 ;  /* 0xfffffc0110127836 */ /* 0x000fd40000000000 */
[----:B------:R-:W-:Y:S01]  /*28f0*/  @P1 VIADD R21, R23, 0xfff00000 ;  /* 0xfff0000017151836 */ /* 0x000fe20000000000 */
[----:B------:R-:W-:-:S04]  /*2900*/  @P1 IADD3 R18, PT, PT, R16, -0x3fe, RZ ;  /* 0xfffffc0210121810 */ /* 0x000fc80007ffe0ff */
[----:B------:R-:W-:Y:S02]  /*2910*/  @P1 MOV R23, R21 ;  /* 0x0000001500171202 */ /* 0x000fe40000000f00 */
[----:B------:R-:W-:-:S04]  /*2920*/  LOP3.LUT R18, R18, 0x80000000, RZ, 0x3c, !PT ;  /* 0x8000000012127812 */ /* 0x000fc800078e3cff */
        /* <DEDUP_REMOVED lines=8> */
[----:B------:R-:W-:-:S08]  /*29b0*/  DMUL R28, R20, R20 ;  /* 0x00000014141c7228 */ /* 0x000fd00000000000 */
[----:B------:R-:W-:Y:S01]  /*29c0*/  DFMA R26, R28, UR8, R30 ;  /* 0x000000081c1a7c2b */ /* 0x000fe2000800001e */
[----:B------:R-:W-:Y:S01]  /*29d0*/  UMOV UR8, 0x75488a3f ;  /* 0x75488a3f00087882 */ /* 0x000fe20000000000 */
[----:B------:R-:W-:Y:S01]  /*29e0*/  UMOV UR9, 0x3ef3b20a ;  /* 0x3ef3b20a00097882 */ /* 0x000fe20000000000 */
[----:B------:R-:W-:-:S05]  /*29f0*/  DADD R30, R22, -R20 ;  /* 0x00000000161e7229 */ /* 0x000fca0000000814 */
[----:B------:R-:W-:Y:S01]  /*2a00*/  DFMA R26, R28, R26, UR8 ;  /* 0x000000081c1a7e2b */ /* 0x000fe2000800001a */
[----:B------:R-:W-:Y:S01]  /*2a10*/  UMOV UR8, 0xe4faecd5 ;  /* 0xe4faecd500087882 */ /* 0x000fe20000000000 */
[----:B------:R-:W-:Y:S01]  /*2a20*/  UMOV UR9, 0x3f1745cd ;  /* 0x3f1745cd00097882 */ /* 0x000fe20000000000 */
[----:B------:R-:W-:-:S05]  /*2a30*/  DADD R32, R30, R30 ;  /* 0x000000001e207229 */ /* 0x000fca000000001e */
[----:B------:R-:W-:Y:S01]  /*2a40*/  DFMA R26, R28, R26, UR8 ;  /* 0x000000081c1a7e2b */ /* 0x000fe2000800001a */
[----:B------:R-:W-:Y:S01]  /*2a50*/  UMOV UR8, 0x258a578b ;  /* 0x258a578b00087882 */ /* 0x000fe20000000000 */
[----:B------:R-:W-:Y:S01]  /*2a60*/  UMOV UR9, 0x3f3c71c7 ;  /* 0x3f3c71c700097882 */ /* 0x000fe20000000000 */
[----:B------:R-:W-:-:S05]  /*2a70*/  DFMA R32, R22, -R20, R32 ;  /* 0x800000141620722b */ /* 0x000fca0000000020 */
        /* <DEDUP_REMOVED lines=9> */
[----:B------:R-:W-:Y:S01]  /*2b10*/  UMOV UR9, 0x3fb55555 ;  /* 0x3fb5555500097882 */ /* 0x000fe20000000000 */
[----:B------:R-:W-:-:S05]  /*2b20*/  DMUL R26, R20, R20 ;  /* 0x00000014141a7228 */ /* 0x000fca0000000000 */
[----:B------:R-:W-:-:S08]  /*2b30*/  DFMA R22, R28, R30, UR8 ;  /* 0x000000081c167e2b */ /* 0x000fd0000800001e */
[----:B------:R-:W-:Y:S01]  /*2b40*/  DADD R32, -R22, UR8 ;  /* 0x0000000816207e29 */ /* 0x000fe20008000100 */
[----:B------:R-:W-:Y:S01]  /*2b50*/  UMOV UR8, 0xb9e7b0 ;  /* 0x00b9e7b000087882 */ /* 0x000fe20000000000 */
[----:B------:R-:W-:-:S06]  /*2b60*/  UMOV UR9, 0x3c46a4cb ;  /* 0x3c46a4cb00097882 */ /* 0x000fcc0000000000 */
[----:B------:R-:W-:Y:S02]  /*2b70*/  DFMA R32, R28, R30, R32 ;  /* 0x0000001e1c20722b */ /* 0x000fe40000000020 */
[----:B------:R-:W-:Y:S01]  /*2b80*/  DFMA R28, R20, R20, -R26 ;  /* 0x00000014141c722b */ /* 0x000fe2000000081a */
[----:B------:R-:W-:Y:S02]  /*2b90*/  VIADD R31, R25, 0x100000 ;  /* 0x00100000191f7836 */ /* 0x000fe40000000000 */
[----:B------:R-:W-:-:S03]  /*2ba0*/  IMAD.MOV.U32 R30, RZ, RZ, R24 ;  /* 0x000000ffff1e7224 */ /* 0x000fc600078e0018 */
[----:B------:R-:W-:Y:S01]  /*2bb0*/  DADD R32, R32, -UR8 ;  /* 0x8000000820207e29 */ /* 0x000fe20008000000 */
[----:B------:R-:W-:Y:S01]  /*2bc0*/  UMOV UR8, 0x80000000 ;  /* 0x8000000000087882 */ /* 0x000fe20000000000 */
[----:B------:R-:W-:Y:S01]  /*2bd0*/  UMOV UR9, 0x43300000 ;  /* 0x4330000000097882 */ /* 0x000fe20000000000 */
[C---:B------:R-:W-:Y:S02]  /*2be0*/  DFMA R28, R20.reuse, R30, R28 ;  /* 0x0000001e141c722b */ /* 0x040fe4000000001c */
[----:B------:R-:W-:Y:S02]  /*2bf0*/  DMUL R30, R20, R26 ;  /* 0x0000001a141e7228 */ /* 0x000fe40000000000 */
[----:B------:R-:W-:Y:S01]  /*2c00*/  DADD R18, R18, -UR8 ;  /* 0x8000000812127e29 */ /* 0x000fe20008000000 */
[----:B------:R-:W-:Y:S01]  /*2c10*/  UMOV UR8, 0xfefa39ef ;  /* 0xfefa39ef00087882 */ /* 0x000fe20000000000 */
[----:B------:R-:W-:-:S04]  /*2c20*/  UMOV UR9, 0x3fe62e42 ;  /* 0x3fe62e4200097882 */ /* 0x000fc80000000000 */
[----:B------:R-:W-:-:S08]  /*2c30*/  DFMA R34, R20, R26, -R30 ;  /* 0x0000001a1422722b */ /* 0x000fd0000000081e */
[----:B------:R-:W-:Y:S02]  /*2c40*/  DFMA R34, R24, R26, R34 ;  /* 0x0000001a1822722b */ /* 0x000fe40000000022 */
[----:B------:R-:W-:-:S06]  /*2c50*/  DADD R26, R22, R32 ;  /* 0x00000000161a7229 */ /* 0x000fcc0000000020 */
[----:B------:R-:W-:Y:S02]  /*2c60*/  DFMA R28, R20, R28, R34 ;  /* 0x0000001c141c722b */ /* 0x000fe40000000022 */
[----:B------:R-:W-:Y:S02]  /*2c70*/  DADD R34, R22, -R26 ;  /* 0x0000000016227229 */ /* 0x000fe4000000081a */
[----:B------:R-:W-:-:S06]  /*2c80*/  DMUL R22, R26, R30 ;  /* 0x0000001e1a167228 */ /* 0x000fcc0000000000 */
[----:B------:R-:W-:Y:S02]  /*2c90*/  DADD R34, R32, R34 ;  /* 0x0000000020227229 */ /* 0x000fe40000000022 */
[----:B------:R-:W-:-:S08]  /*2ca0*/  DFMA R32, R26, R30, -R22 ;  /* 0x0000001e1a20722b */ /* 0x000fd00000000816 */
[----:B------:R-:W-:-:S08]  /*2cb0*/  DFMA R28, R26, R28, R32 ;  /* 0x0000001c1a1c722b */ /* 0x000fd00000000020 */
[----:B------:R-:W-:-:S08]  /*2cc0*/  DFMA R34, R34, R30, R28 ;  /* 0x0000001e2222722b */ /* 0x000fd0000000001c */
[----:B------:R-:W-:-:S08]  /*2cd0*/  DADD R28, R22, R34 ;  /* 0x00000000161c7229 */ /* 0x000fd00000000022 */
[--C-:B------:R-:W-:Y:S02]  /*2ce0*/  DADD R26, R20, R28.reuse ;  /* 0x00000000141a7229 */ /* 0x100fe4000000001c */
[----:B------:R-:W-:-:S06]  /*2cf0*/  DADD R22, R22, -R28 ;  /* 0x0000000016167229 */ /* 0x000fcc000000081c */
[----:B------:R-:W-:Y:S02]  /*2d00*/  DADD R20, R20, -R26 ;  /* 0x0000000014147229 */ /* 0x000fe4000000081a */
[----:B------:R-:W-:-:S06]  /*2d10*/  DADD R22, R34, R22 ;  /* 0x0000000022167229 */ /* 0x000fcc0000000016 */
[----:B------:R-:W-:-:S08]  /*2d20*/  DADD R20, R28, R20 ;  /* 0x000000001c147229 */ /* 0x000fd00000000014 */
[----:B------:R-:W-:-:S08]  /*2d30*/  DADD R20, R22, R20 ;  /* 0x0000000016147229 */ /* 0x000fd00000000014 */
[----:B------:R-:W-:-:S08]  /*2d40*/  DADD R20, R24, R20 ;  /* 0x0000000018147229 */ /* 0x000fd00000000014 */
[----:B------:R-:W-:-:S08]  /*2d50*/  DADD R22, R26, R20 ;  /* 0x000000001a167229 */ /* 0x000fd00000000014 */
[--C-:B------:R-:W-:Y:S02]  /*2d60*/  DFMA R16, R18, UR8, R22.reuse ;  /* 0x0000000812107c2b */ /* 0x100fe40008000016 */
[----:B------:R-:W-:-:S06]  /*2d70*/  DADD R26, R26, -R22 ;  /* 0x000000001a1a7229 */ /* 0x000fcc0000000816 */
[----:B------:R-:W-:Y:S02]  /*2d80*/  DFMA R24, R18, -UR8, R16 ;  /* 0x8000000812187c2b */ /* 0x000fe40008000010 */
[----:B------:R-:W-:-:S06]  /*2d90*/  DADD R26, R20, R26 ;  /* 0x00000000141a7229 */ /* 0x000fcc000000001a */
[----:B------:R-:W-:-:S08]  /*2da0*/  DADD R24, -R22, R24 ;  /* 0x0000000016187229 */ /* 0x000fd00000000118 */
[----:B------:R-:W-:-:S08]  /*2db0*/  DADD R24, R26, -R24 ;  /* 0x000000001a187229 */ /* 0x000fd00000000818 */
[----:B------:R-:W-:-:S08]  /*2dc0*/  DFMA R24, R18, UR10, R24 ;  /* 0x0000000a12187c2b */ /* 0x000fd00008000018 */
[----:B------:R-:W-:-:S08]  /*2dd0*/  DADD R18, R16, R24 ;  /* 0x0000000010127229 */ /* 0x000fd00000000018 */
[----:B------:R-:W-:Y:S02]  /*2de0*/  DADD R20, R16, -R18 ;  /* 0x0000000010147229 */ /* 0x000fe40000000812 */
[----:B------:R-:W-:-:S06]  /*2df0*/  DMUL R16, R18, 0.5 ;  /* 0x3fe0000012107828 */ /* 0x000fcc0000000000 */
[----:B------:R-:W-:Y:S02]  /*2e00*/  DADD R20, R24, R20 ;  /* 0x0000000018147229 */ /* 0x000fe40000000014 */
[----:B------:R-:W-:-:S08]  /*2e10*/  DFMA R22, R18, 0.5, -R16 ;  /* 0x3fe000001216782b */ /* 0x000fd00000000810 */
[----:B------:R-:W-:Y:S01]  /*2e20*/  DFMA R22, R20, 0.5, R22 ;  /* 0x3fe000001416782b */ /* 0x000fe20000000016 */
[----:B------:R-:W-:Y:S02]  /*2e30*/  IMAD.MOV.U32 R20, RZ, RZ, 0x652b82fe ;  /* 0x652b82feff147424 */ /* 0x000fe400078e00ff */
[----:B------:R-:W-:-:S05]  /*2e40*/  IMAD.MOV.U32 R21, RZ, RZ, 0x3ff71547 ;  /* 0x3ff71547ff157424 */ /* 0x000fca00078e00ff */
[----:B------:R-:W-:-:S08]  /*2e50*/  DADD R18, R16, R22 ;  /* 0x0000000010127229 */ /* 0x000fd00000000016 */
[----:B------:R-:W-:Y:S02]  /*2e60*/  DFMA R20, R18, R20, 6.75539944105574400000e+15 ;  /* 0x433800001214742b */ /* 0x000fe40000000014 */
[----:B------:R-:W-:Y:S01]  /*2e70*/  FSETP.GEU.AND P0, PT, |R19|, 4.1917929649353027344, PT ;  /* 0x4086232b1300780b */ /* 0x000fe20003f0e200 */
[----:B------:R-:W-:-:S05]  /*2e80*/  DADD R16, R16, -R18 ;  /* 0x0000000010107229 */ /* 0x000fca0000000812 */
[----:B------:R-:W-:-:S03]  /*2e90*/  DADD R24, R20, -6.75539944105574400000e+15 ;  /* 0xc338000014187429 */ /* 0x000fc60000000000 */
[----:B------:R-:W-:-:S05]  /*2ea0*/  DADD R22, R22, R16 ;  /* 0x0000000016167229 */ /* 0x000fca0000000010 */
        /* <DEDUP_REMOVED lines=33> */
[----:B------:R-:W-:-:S08]  /*30c0*/  DFMA R26, R24, R26, 1 ;  /* 0x3ff00000181a742b */ /* 0x000fd0000000001a */
[----:B------:R-:W-:-:S10]  /*30d0*/  DFMA R24, R24, R26, 1 ;  /* 0x3ff000001818742b */ /* 0x000fd4000000001a */
[----:B------:R-:W-:Y:S01]  /*30e0*/  IMAD R17, R20, 0x100000, R25 ;  /* 0x0010000014117824 */ /* 0x000fe200078e0219 */
[----:B------:R-:W-:Y:S01]  /*30f0*/  MOV R16, R24 ;  /* 0x0000001800107202 */ /* 0x000fe20000000f00 */
[----:B------:R-:W-:Y:S06]  /*3100*/  @!P0 BRA `(.L_x_39) ;  /* 0x0000000000308947 */ /* 0x000fec0003800000 */
[----:B------:R-:W-:Y:S01]  /*3110*/  FSETP.GEU.AND P1, PT, |R19|, 4.2275390625, PT ;  /* 0x408748001300780b */ /* 0x000fe20003f2e200 */
[C---:B------:R-:W-:Y:S02]  /*3120*/  DADD R26, R18.reuse, +INF ;  /* 0x7ff00000121a7429 */ /* 0x040fe40000000000 */
[----:B------:R-:W-:-:S08]  /*3130*/  DSETP.GEU.AND P0, PT, R18, RZ, PT ;  /* 0x000000ff1200722a */ /* 0x000fd00003f0e000 */
[----:B------:R-:W-:Y:S02]  /*3140*/  FSEL R17, R27, RZ, P0 ;  /* 0x000000ff1b117208 */ /* 0x000fe40000000000 */
[----:B------:R-:W-:-:S04]  /*3150*/  @!P1 LEA.HI R16, R20, R20, RZ, 0x1 ;  /* 0x0000001414109211 */ /* 0x000fc800078f08ff */
[----:B------:R-:W-:Y:S02]  /*3160*/  @!P1 SHF.R.S32.HI R19, RZ, 0x1, R16 ;  /* 0x00000001ff139819 */ /* 0x000fe40000011410 */
[----:B------:R-:W-:-:S03]  /*3170*/  FSEL R16, R26, RZ, P0 ;  /* 0x000000ff1a107208 */ /* 0x000fc60000000000 */
[----:B------:R-:W-:Y:S02]  /*3180*/  @!P1 IMAD.IADD R18, R20, 0x1, -R19 ;  /* 0x0000000114129824 */ /* 0x000fe400078e0a13 */
[----:B------:R-:W-:-:S03]  /*3190*/  @!P1 IMAD R25, R19, 0x100000, R25 ;  /* 0x0010000013199824 */ /* 0x000fc600078e0219 */
[----:B------:R-:W-:Y:S01]  /*31a0*/  @!P1 LEA R19, R18, 0x3ff00000, 0x14 ;  /* 0x3ff0000012139811 */ /* 0x000fe200078ea0ff */
[----:B------:R-:W-:-:S06]  /*31b0*/  @!P1 IMAD.MOV.U32 R18, RZ, RZ, RZ ;  /* 0x000000ffff129224 */ /* 0x000fcc00078e00ff */
[----:B------:R-:W-:-:S11]  /*31c0*/  @!P1 DMUL R16, R24, R18 ;  /* 0x0000001218109228 */ /* 0x000fd60000000000 */
.L_x_39:
[----:B------:R-:W-:Y:S02]  /*31d0*/  DFMA R22, R22, R16, R16 ;  /* 0x000000101616722b */ /* 0x000fe40000000010 */
[----:B------:R-:W-:-:S08]  /*31e0*/  DSETP.NEU.AND P0, PT, |R16|, +INF , PT ;  /* 0x7ff000001000742a */ /* 0x000fd00003f0d200 */
[----:B------:R-:W-:Y:S01]  /*31f0*/  FSEL R18, R16, R22, !P0 ;  /* 0x0000001610127208 */ /* 0x000fe20004000000 */
[----:B------:R-:W-:Y:S01]  /*3200*/  IMAD.MOV.U32 R16, RZ, RZ, R0 ;  /* 0x000000ffff107224 */ /* 0x000fe200078e0000 */
[----:B------:R-:W-:Y:S01]  /*3210*/  FSEL R22, R17, R23, !P0 ;  /* 0x0000001711167208 */ /* 0x000fe20004000000 */
[----:B------:R-:W-:-:S04]  /*3220*/  IMAD.MOV.U32 R17, RZ, RZ, 0x0 ;  /* 0x00000000ff117424 */ /* 0x000fc800078e00ff */
[----:B------:R-:W-:Y:S05]  /*3230*/  RET.REL.NODEC R16 `(_Z9integrateiddPdddS_S_) ;  /* 0xffffffcc10707950 */ /* 0x000fea0003c3ffff */
.L_x_40:
        /* <DEDUP_REMOVED lines=12> */
.L_x_43:


//--------------------- .nv.shared._Z17sumCommMultiBlockPdiS_ --------------------------
	.section	.nv.shared._Z17sumCommMultiBlockPdiS_,"aw",@nobits
	.sectionflags	@""
	.align	8
.nv.shared._Z17sumCommMultiBlockPdiS_:
	.zero		9216


//--------------------- .nv.shared.reserved.0     --------------------------
	.section	.nv.shared.reserved.0,"aw",@nobits
	.weak		__nv_reservedSMEM_offset_0_alias
	.size		__nv_reservedSMEM_offset_0_alias, 0, 64
	.other		__nv_reservedSMEM_offset_0_alias,@"STO_CUDA_RESERVED_SHARED STV_DEFAULT"
__nv_reservedSMEM_offset_0_alias:
	.zero		0
	.zero		64


//--------------------- .nv.constant0._Z17sumCommMultiBlockPdiS_ --------------------------
	.section	.nv.constant0._Z17sumCommMultiBlockPdiS_,"a",@progbits
	.sectionflags	@""
	.align	4
.nv.constant0._Z17sumCommMultiBlockPdiS_:
	.zero		920


//--------------------- .nv.constant0._Z9integrateiddPdddS_S_ --------------------------
	.section	.nv.constant0._Z9integrateiddPdddS_S_,"a",@progbits
	.sectionflags	@""
	.align	4
.nv.constant0._Z9integrateiddPdddS_S_:
	.zero		960


//--------------------- SYMBOLS --------------------------

	.type		.nv.reservedSmem.offset0,@object
	.size		.nv.reservedSmem.offset0,0x4
	.type		.nv.reservedSmem.cap,@object
	.size		.nv.reservedSmem.cap,0x4
